//
// Generated by NVIDIA NVVM Compiler
//
// Compiler Build ID: CL-36424714
// Cuda compilation tools, release 13.0, V13.0.88
// Based on NVVM 20.0.0
//

.version 9.0
.target sm_100
.address_size 64

	// .globl	_Z26lightning_attention_kernelPfS_S_S_S_ii
// _ZZ26lightning_attention_kernelPfS_S_S_S_iiE3q_s has been demoted
// _ZZ26lightning_attention_kernelPfS_S_S_S_iiE3k_s has been demoted
// _ZZ26lightning_attention_kernelPfS_S_S_S_iiE3v_s has been demoted
// _ZZ26lightning_attention_kernelPfS_S_S_S_iiE2kv has been demoted
// _ZZ26lightning_attention_kernelPfS_S_S_S_iiE7o_intra has been demoted
// _ZZ26lightning_attention_kernelPfS_S_S_S_iiE7o_inter has been demoted

.visible .entry _Z26lightning_attention_kernelPfS_S_S_S_ii(
	.param .u64 .ptr .align 1 _Z26lightning_attention_kernelPfS_S_S_S_ii_param_0,
	.param .u64 .ptr .align 1 _Z26lightning_attention_kernelPfS_S_S_S_ii_param_1,
	.param .u64 .ptr .align 1 _Z26lightning_attention_kernelPfS_S_S_S_ii_param_2,
	.param .u64 .ptr .align 1 _Z26lightning_attention_kernelPfS_S_S_S_ii_param_3,
	.param .u64 .ptr .align 1 _Z26lightning_attention_kernelPfS_S_S_S_ii_param_4,
	.param .u32 _Z26lightning_attention_kernelPfS_S_S_S_ii_param_5,
	.param .u32 _Z26lightning_attention_kernelPfS_S_S_S_ii_param_6
)
{
	.reg .pred 	%p<36>;
	.reg .b32 	%r<308>;
	.reg .b32 	%f<543>;
	.reg .b64 	%rd<48>;
	// demoted variable
	.shared .align 4 .b8 _ZZ26lightning_attention_kernelPfS_S_S_S_iiE3q_s[4096];
	// demoted variable
	.shared .align 4 .b8 _ZZ26lightning_attention_kernelPfS_S_S_S_iiE3k_s[4096];
	// demoted variable
	.shared .align 4 .b8 _ZZ26lightning_attention_kernelPfS_S_S_S_iiE3v_s[4096];
	// demoted variable
	.shared .align 4 .b8 _ZZ26lightning_attention_kernelPfS_S_S_S_iiE2kv[16384];
	// demoted variable
	.shared .align 4 .b8 _ZZ26lightning_attention_kernelPfS_S_S_S_iiE7o_intra[4096];
	// demoted variable
	.shared .align 4 .b8 _ZZ26lightning_attention_kernelPfS_S_S_S_iiE7o_inter[4096];
	ld.param.u64 	%rd10, [_Z26lightning_attention_kernelPfS_S_S_S_ii_param_0];
	ld.param.u64 	%rd11, [_Z26lightning_attention_kernelPfS_S_S_S_ii_param_1];
	ld.param.u64 	%rd12, [_Z26lightning_attention_kernelPfS_S_S_S_ii_param_2];
	ld.param.u64 	%rd13, [_Z26lightning_attention_kernelPfS_S_S_S_ii_param_3];
	ld.param.u32 	%r112, [_Z26lightning_attention_kernelPfS_S_S_S_ii_param_5];
	cvta.to.global.u64 	%rd1, %rd12;
	cvta.to.global.u64 	%rd2, %rd11;
	cvta.to.global.u64 	%rd3, %rd10;
	cvta.to.global.u64 	%rd4, %rd13;
	mov.u32 	%r114, %ctaid.x;
	mov.u32 	%r307, %tid.x;
	shl.b32 	%r2, %r114, 10;
	shl.b32 	%r3, %r112, 6;
	mov.u32 	%r4, %ntid.x;
	add.s32 	%r5, %r307, %r4;
	max.u32 	%r115, %r5, 1024;
	setp.lt.u32 	%p1, %r5, 1024;
	selp.u32 	%r116, 1, 0, %p1;
	add.s32 	%r117, %r5, %r116;
	sub.s32 	%r118, %r115, %r117;
	div.u32 	%r119, %r118, %r4;
	add.s32 	%r6, %r119, %r116;
	add.s32 	%r120, %r6, 1;
	and.b32  	%r7, %r120, 3;
	and.b32  	%r8, %r6, 3;
	setp.eq.s32 	%p2, %r8, 3;
	mov.u32 	%r278, %r307;
	@%p2 bra 	$L__BB0_6;
	mov.b32 	%r277, 0;
	mov.u32 	%r278, %r307;
$L__BB0_2:
	.pragma "nounroll";
	add.s32 	%r11, %r278, %r2;
	setp.lt.s32 	%p3, %r11, %r3;
	@%p3 bra 	$L__BB0_4;
	shl.b32 	%r122, %r278, 2;
	mov.u32 	%r123, _ZZ26lightning_attention_kernelPfS_S_S_S_iiE3q_s;
	add.s32 	%r124, %r123, %r122;
	mov.b32 	%r125, 0;
	st.shared.u32 	[%r124], %r125;
	mov.u32 	%r126, _ZZ26lightning_attention_kernelPfS_S_S_S_iiE3k_s;
	add.s32 	%r127, %r126, %r122;
	st.shared.u32 	[%r127], %r125;
	mov.f32 	%f537, 0f00000000;
	bra.uni 	$L__BB0_5;
$L__BB0_4:
	mul.wide.u32 	%rd14, %r11, 4;
	add.s64 	%rd15, %rd3, %rd14;
	ld.global.f32 	%f15, [%rd15];
	shl.b32 	%r128, %r278, 2;
	mov.u32 	%r129, _ZZ26lightning_attention_kernelPfS_S_S_S_iiE3q_s;
	add.s32 	%r130, %r129, %r128;
	st.shared.f32 	[%r130], %f15;
	add.s64 	%rd16, %rd2, %rd14;
	ld.global.f32 	%f16, [%rd16];
	mov.u32 	%r131, _ZZ26lightning_attention_kernelPfS_S_S_S_iiE3k_s;
	add.s32 	%r132, %r131, %r128;
	st.shared.f32 	[%r132], %f16;
	add.s64 	%rd17, %rd1, %rd14;
	ld.global.f32 	%f537, [%rd17];
$L__BB0_5:
	shl.b32 	%r133, %r278, 2;
	mov.u32 	%r134, _ZZ26lightning_attention_kernelPfS_S_S_S_iiE3v_s;
	add.s32 	%r135, %r134, %r133;
	st.shared.f32 	[%r135], %f537;
	add.s32 	%r278, %r278, %r4;
	add.s32 	%r277, %r277, 1;
	setp.ne.s32 	%p4, %r277, %r7;
	@%p4 bra 	$L__BB0_2;
$L__BB0_6:
	setp.lt.u32 	%p5, %r6, 3;
	@%p5 bra 	$L__BB0_21;
	mov.u32 	%r143, _ZZ26lightning_attention_kernelPfS_S_S_S_iiE3q_s;
	mov.u32 	%r145, _ZZ26lightning_attention_kernelPfS_S_S_S_iiE3k_s;
	mov.u32 	%r148, _ZZ26lightning_attention_kernelPfS_S_S_S_iiE3v_s;
$L__BB0_8:
	add.s32 	%r16, %r278, %r2;
	setp.ge.s32 	%p6, %r16, %r3;
	@%p6 bra 	$L__BB0_10;
	mul.wide.u32 	%rd18, %r16, 4;
	add.s64 	%rd19, %rd3, %rd18;
	ld.global.f32 	%f18, [%rd19];
	shl.b32 	%r142, %r278, 2;
	add.s32 	%r144, %r143, %r142;
	st.shared.f32 	[%r144], %f18;
	add.s64 	%rd20, %rd2, %rd18;
	ld.global.f32 	%f19, [%rd20];
	add.s32 	%r146, %r145, %r142;
	st.shared.f32 	[%r146], %f19;
	add.s64 	%rd21, %rd1, %rd18;
	ld.global.f32 	%f538, [%rd21];
	bra.uni 	$L__BB0_11;
$L__BB0_10:
	shl.b32 	%r136, %r278, 2;
	add.s32 	%r138, %r143, %r136;
	mov.b32 	%r139, 0;
	st.shared.u32 	[%r138], %r139;
	add.s32 	%r141, %r145, %r136;
	st.shared.u32 	[%r141], %r139;
	mov.f32 	%f538, 0f00000000;
$L__BB0_11:
	shl.b32 	%r147, %r278, 2;
	add.s32 	%r17, %r148, %r147;
	st.shared.f32 	[%r17], %f538;
	add.s32 	%r18, %r278, %r4;
	add.s32 	%r19, %r16, %r4;
	setp.lt.s32 	%p7, %r19, %r3;
	@%p7 bra 	$L__BB0_13;
	shl.b32 	%r149, %r18, 2;
	add.s32 	%r151, %r143, %r149;
	mov.b32 	%r152, 0;
	st.shared.u32 	[%r151], %r152;
	add.s32 	%r154, %r145, %r149;
	st.shared.u32 	[%r154], %r152;
	mov.f32 	%f539, 0f00000000;
	bra.uni 	$L__BB0_14;
$L__BB0_13:
	mul.wide.u32 	%rd22, %r19, 4;
	add.s64 	%rd23, %rd3, %rd22;
	ld.global.f32 	%f21, [%rd23];
	shl.b32 	%r155, %r18, 2;
	add.s32 	%r157, %r143, %r155;
	st.shared.f32 	[%r157], %f21;
	add.s64 	%rd24, %rd2, %rd22;
	ld.global.f32 	%f22, [%rd24];
	add.s32 	%r159, %r145, %r155;
	st.shared.f32 	[%r159], %f22;
	add.s64 	%rd25, %rd1, %rd22;
	ld.global.f32 	%f539, [%rd25];
$L__BB0_14:
	shl.b32 	%r20, %r4, 2;
	add.s32 	%r21, %r17, %r20;
	st.shared.f32 	[%r21], %f539;
	add.s32 	%r22, %r18, %r4;
	add.s32 	%r23, %r19, %r4;
	setp.lt.s32 	%p8, %r23, %r3;
	@%p8 bra 	$L__BB0_16;
	shl.b32 	%r160, %r22, 2;
	add.s32 	%r162, %r143, %r160;
	mov.b32 	%r163, 0;
	st.shared.u32 	[%r162], %r163;
	add.s32 	%r165, %r145, %r160;
	st.shared.u32 	[%r165], %r163;
	mov.f32 	%f540, 0f00000000;
	bra.uni 	$L__BB0_17;
$L__BB0_16:
	mul.wide.u32 	%rd26, %r23, 4;
	add.s64 	%rd27, %rd3, %rd26;
	ld.global.f32 	%f24, [%rd27];
	shl.b32 	%r166, %r22, 2;
	add.s32 	%r168, %r143, %r166;
	st.shared.f32 	[%r168], %f24;
	add.s64 	%rd28, %rd2, %rd26;
	ld.global.f32 	%f25, [%rd28];
	add.s32 	%r170, %r145, %r166;
	st.shared.f32 	[%r170], %f25;
	add.s64 	%rd29, %rd1, %rd26;
	ld.global.f32 	%f540, [%rd29];
$L__BB0_17:
	add.s32 	%r24, %r21, %r20;
	st.shared.f32 	[%r24], %f540;
	add.s32 	%r25, %r22, %r4;
	add.s32 	%r26, %r23, %r4;
	setp.lt.s32 	%p9, %r26, %r3;
	@%p9 bra 	$L__BB0_19;
	shl.b32 	%r171, %r25, 2;
	add.s32 	%r173, %r143, %r171;
	mov.b32 	%r174, 0;
	st.shared.u32 	[%r173], %r174;
	add.s32 	%r176, %r145, %r171;
	st.shared.u32 	[%r176], %r174;
	mov.f32 	%f541, 0f00000000;
	bra.uni 	$L__BB0_20;
$L__BB0_19:
	mul.wide.u32 	%rd30, %r26, 4;
	add.s64 	%rd31, %rd3, %rd30;
	ld.global.f32 	%f27, [%rd31];
	shl.b32 	%r177, %r25, 2;
	add.s32 	%r179, %r143, %r177;
	st.shared.f32 	[%r179], %f27;
	add.s64 	%rd32, %rd2, %rd30;
	ld.global.f32 	%f28, [%rd32];
	add.s32 	%r181, %r145, %r177;
	st.shared.f32 	[%r181], %f28;
	add.s64 	%rd33, %rd1, %rd30;
	ld.global.f32 	%f541, [%rd33];
$L__BB0_20:
	add.s32 	%r182, %r24, %r20;
	st.shared.f32 	[%r182], %f541;
	add.s32 	%r278, %r25, %r4;
	setp.lt.u32 	%p10, %r278, 1024;
	@%p10 bra 	$L__BB0_8;
$L__BB0_21:
	bar.sync 	0;
	xor.b32  	%r183, %r5, 4095;
	div.u32 	%r184, %r183, %r4;
	and.b32  	%r28, %r184, 3;
	setp.eq.s32 	%p11, %r28, 2;
	mov.u32 	%r282, %r307;
	@%p11 bra 	$L__BB0_24;
	mov.b32 	%r281, 0;
	mov.u32 	%r187, _ZZ26lightning_attention_kernelPfS_S_S_S_iiE2kv;
	mov.u32 	%r282, %r307;
$L__BB0_23:
	.pragma "nounroll";
	shl.b32 	%r186, %r282, 2;
	add.s32 	%r188, %r187, %r186;
	mov.b32 	%r189, 0;
	st.shared.u32 	[%r188], %r189;
	add.s32 	%r282, %r282, %r4;
	add.s32 	%r281, %r281, 1;
	xor.b32  	%r190, %r28, %r281;
	setp.ne.s32 	%p12, %r190, 2;
	@%p12 bra 	$L__BB0_23;
$L__BB0_24:
	mov.u32 	%r192, _ZZ26lightning_attention_kernelPfS_S_S_S_iiE2kv;
	shl.b32 	%r35, %r4, 2;
$L__BB0_25:
	shl.b32 	%r191, %r282, 2;
	add.s32 	%r193, %r192, %r191;
	mov.b32 	%r194, 0;
	st.shared.u32 	[%r193], %r194;
	add.s32 	%r195, %r193, %r35;
	st.shared.u32 	[%r195], %r194;
	add.s32 	%r196, %r195, %r35;
	st.shared.u32 	[%r196], %r194;
	add.s32 	%r197, %r196, %r35;
	st.shared.u32 	[%r197], %r194;
	add.s32 	%r282, %r35, %r282;
	setp.lt.u32 	%p13, %r282, 4096;
	@%p13 bra 	$L__BB0_25;
	setp.eq.s32 	%p14, %r8, 3;
	bar.sync 	0;
	mov.u32 	%r286, %r307;
	@%p14 bra 	$L__BB0_29;
	mov.b32 	%r285, 0;
	mov.u32 	%r200, _ZZ26lightning_attention_kernelPfS_S_S_S_iiE7o_intra;
	mov.u32 	%r286, %r307;
$L__BB0_28:
	.pragma "nounroll";
	shl.b32 	%r199, %r286, 2;
	add.s32 	%r201, %r200, %r199;
	mov.b32 	%r202, 0;
	st.shared.u32 	[%r201], %r202;
	add.s32 	%r286, %r286, %r4;
	add.s32 	%r285, %r285, 1;
	setp.ne.s32 	%p15, %r285, %r7;
	@%p15 bra 	$L__BB0_28;
$L__BB0_29:
	setp.lt.u32 	%p16, %r6, 3;
	@%p16 bra 	$L__BB0_32;
	mov.u32 	%r204, _ZZ26lightning_attention_kernelPfS_S_S_S_iiE7o_intra;
$L__BB0_31:
	shl.b32 	%r203, %r286, 2;
	add.s32 	%r205, %r204, %r203;
	mov.b32 	%r206, 0;
	st.shared.u32 	[%r205], %r206;
	add.s32 	%r207, %r205, %r35;
	st.shared.u32 	[%r207], %r206;
	add.s32 	%r208, %r207, %r35;
	st.shared.u32 	[%r208], %r206;
	add.s32 	%r209, %r208, %r35;
	st.shared.u32 	[%r209], %r206;
	add.s32 	%r286, %r35, %r286;
	setp.lt.u32 	%p17, %r286, 1024;
	@%p17 bra 	$L__BB0_31;
$L__BB0_32:
	bar.sync 	0;
	setp.gt.u32 	%p18, %r307, 255;
	@%p18 bra 	$L__BB0_37;
	mov.u32 	%r213, _ZZ26lightning_attention_kernelPfS_S_S_S_iiE3q_s;
	mov.u32 	%r216, _ZZ26lightning_attention_kernelPfS_S_S_S_iiE3k_s;
	mov.u32 	%r288, %r307;
$L__BB0_34:
	and.b32  	%r45, %r288, 15;
	shl.b32 	%r211, %r288, 4;
	and.b32  	%r212, %r211, -256;
	add.s32 	%r46, %r213, %r212;
	shl.b32 	%r214, %r288, 8;
	and.b32  	%r215, %r214, 3840;
	add.s32 	%r47, %r216, %r215;
	mov.f32 	%f542, 0f00000000;
	mov.b32 	%r289, 32;
$L__BB0_35:
	add.s32 	%r217, %r46, %r289;
	ld.shared.f32 	%f30, [%r217+-32];
	add.s32 	%r218, %r47, %r289;
	ld.shared.f32 	%f31, [%r218+-32];
	fma.rn.f32 	%f32, %f30, %f31, %f542;
	ld.shared.f32 	%f33, [%r217+-28];
	ld.shared.f32 	%f34, [%r218+-28];
	fma.rn.f32 	%f35, %f33, %f34, %f32;
	ld.shared.f32 	%f36, [%r217+-24];
	ld.shared.f32 	%f37, [%r218+-24];
	fma.rn.f32 	%f38, %f36, %f37, %f35;
	ld.shared.f32 	%f39, [%r217+-20];
	ld.shared.f32 	%f40, [%r218+-20];
	fma.rn.f32 	%f41, %f39, %f40, %f38;
	ld.shared.f32 	%f42, [%r217+-16];
	ld.shared.f32 	%f43, [%r218+-16];
	fma.rn.f32 	%f44, %f42, %f43, %f41;
	ld.shared.f32 	%f45, [%r217+-12];
	ld.shared.f32 	%f46, [%r218+-12];
	fma.rn.f32 	%f47, %f45, %f46, %f44;
	ld.shared.f32 	%f48, [%r217+-8];
	ld.shared.f32 	%f49, [%r218+-8];
	fma.rn.f32 	%f50, %f48, %f49, %f47;
	ld.shared.f32 	%f51, [%r217+-4];
	ld.shared.f32 	%f52, [%r218+-4];
	fma.rn.f32 	%f53, %f51, %f52, %f50;
	ld.shared.f32 	%f54, [%r217];
	ld.shared.f32 	%f55, [%r218];
	fma.rn.f32 	%f56, %f54, %f55, %f53;
	ld.shared.f32 	%f57, [%r217+4];
	ld.shared.f32 	%f58, [%r218+4];
	fma.rn.f32 	%f59, %f57, %f58, %f56;
	ld.shared.f32 	%f60, [%r217+8];
	ld.shared.f32 	%f61, [%r218+8];
	fma.rn.f32 	%f62, %f60, %f61, %f59;
	ld.shared.f32 	%f63, [%r217+12];
	ld.shared.f32 	%f64, [%r218+12];
	fma.rn.f32 	%f65, %f63, %f64, %f62;
	ld.shared.f32 	%f66, [%r217+16];
	ld.shared.f32 	%f67, [%r218+16];
	fma.rn.f32 	%f68, %f66, %f67, %f65;
	ld.shared.f32 	%f69, [%r217+20];
	ld.shared.f32 	%f70, [%r218+20];
	fma.rn.f32 	%f71, %f69, %f70, %f68;
	ld.shared.f32 	%f72, [%r217+24];
	ld.shared.f32 	%f73, [%r218+24];
	fma.rn.f32 	%f74, %f72, %f73, %f71;
	ld.shared.f32 	%f75, [%r217+28];
	ld.shared.f32 	%f76, [%r218+28];
	fma.rn.f32 	%f542, %f75, %f76, %f74;
	add.s32 	%r289, %r289, 64;
	setp.ne.s32 	%p19, %r289, 288;
	@%p19 bra 	$L__BB0_35;
	ld.param.u64 	%rd46, [_Z26lightning_attention_kernelPfS_S_S_S_ii_param_4];
	and.b32  	%r219, %r288, 240;
	or.b32  	%r220, %r219, %r45;
	cvta.to.global.u64 	%rd34, %rd46;
	mul.wide.u32 	%rd35, %r220, 4;
	add.s64 	%rd36, %rd34, %rd35;
	ld.global.f32 	%f77, [%rd36];
	mul.f32 	%f78, %f542, %f77;
	shl.b32 	%r221, %r45, 8;
	mov.u32 	%r222, _ZZ26lightning_attention_kernelPfS_S_S_S_iiE3v_s;
	add.s32 	%r223, %r222, %r221;
	ld.shared.f32 	%f79, [%r223];
	mul.f32 	%f80, %f78, %f79;
	shl.b32 	%r224, %r288, 4;
	and.b32  	%r225, %r224, -256;
	mov.u32 	%r226, _ZZ26lightning_attention_kernelPfS_S_S_S_iiE7o_intra;
	add.s32 	%r227, %r226, %r225;
	atom.shared.add.f32 	%f81, [%r227], %f80;
	ld.shared.f32 	%f82, [%r223+4];
	mul.f32 	%f83, %f78, %f82;
	atom.shared.add.f32 	%f84, [%r227+4], %f83;
	ld.shared.f32 	%f85, [%r223+8];
	mul.f32 	%f86, %f78, %f85;
	atom.shared.add.f32 	%f87, [%r227+8], %f86;
	ld.shared.f32 	%f88, [%r223+12];
	mul.f32 	%f89, %f78, %f88;
	atom.shared.add.f32 	%f90, [%r227+12], %f89;
	ld.shared.f32 	%f91, [%r223+16];
	mul.f32 	%f92, %f78, %f91;
	atom.shared.add.f32 	%f93, [%r227+16], %f92;
	ld.shared.f32 	%f94, [%r223+20];
	mul.f32 	%f95, %f78, %f94;
	atom.shared.add.f32 	%f96, [%r227+20], %f95;
	ld.shared.f32 	%f97, [%r223+24];
	mul.f32 	%f98, %f78, %f97;
	atom.shared.add.f32 	%f99, [%r227+24], %f98;
	ld.shared.f32 	%f100, [%r223+28];
	mul.f32 	%f101, %f78, %f100;
	atom.shared.add.f32 	%f102, [%r227+28], %f101;
	ld.shared.f32 	%f103, [%r223+32];
	mul.f32 	%f104, %f78, %f103;
	atom.shared.add.f32 	%f105, [%r227+32], %f104;
	ld.shared.f32 	%f106, [%r223+36];
	mul.f32 	%f107, %f78, %f106;
	atom.shared.add.f32 	%f108, [%r227+36], %f107;
	ld.shared.f32 	%f109, [%r223+40];
	mul.f32 	%f110, %f78, %f109;
	atom.shared.add.f32 	%f111, [%r227+40], %f110;
	ld.shared.f32 	%f112, [%r223+44];
	mul.f32 	%f113, %f78, %f112;
	atom.shared.add.f32 	%f114, [%r227+44], %f113;
	ld.shared.f32 	%f115, [%r223+48];
	mul.f32 	%f116, %f78, %f115;
	atom.shared.add.f32 	%f117, [%r227+48], %f116;
	ld.shared.f32 	%f118, [%r223+52];
	mul.f32 	%f119, %f78, %f118;
	atom.shared.add.f32 	%f120, [%r227+52], %f119;
	ld.shared.f32 	%f121, [%r223+56];
	mul.f32 	%f122, %f78, %f121;
	atom.shared.add.f32 	%f123, [%r227+56], %f122;
	ld.shared.f32 	%f124, [%r223+60];
	mul.f32 	%f125, %f78, %f124;
	atom.shared.add.f32 	%f126, [%r227+60], %f125;
	ld.shared.f32 	%f127, [%r223+64];
	mul.f32 	%f128, %f78, %f127;
	atom.shared.add.f32 	%f129, [%r227+64], %f128;
	ld.shared.f32 	%f130, [%r223+68];
	mul.f32 	%f131, %f78, %f130;
	atom.shared.add.f32 	%f132, [%r227+68], %f131;
	ld.shared.f32 	%f133, [%r223+72];
	mul.f32 	%f134, %f78, %f133;
	atom.shared.add.f32 	%f135, [%r227+72], %f134;
	ld.shared.f32 	%f136, [%r223+76];
	mul.f32 	%f137, %f78, %f136;
	atom.shared.add.f32 	%f138, [%r227+76], %f137;
	ld.shared.f32 	%f139, [%r223+80];
	mul.f32 	%f140, %f78, %f139;
	atom.shared.add.f32 	%f141, [%r227+80], %f140;
	ld.shared.f32 	%f142, [%r223+84];
	mul.f32 	%f143, %f78, %f142;
	atom.shared.add.f32 	%f144, [%r227+84], %f143;
	ld.shared.f32 	%f145, [%r223+88];
	mul.f32 	%f146, %f78, %f145;
	atom.shared.add.f32 	%f147, [%r227+88], %f146;
	ld.shared.f32 	%f148, [%r223+92];
	mul.f32 	%f149, %f78, %f148;
	atom.shared.add.f32 	%f150, [%r227+92], %f149;
	ld.shared.f32 	%f151, [%r223+96];
	mul.f32 	%f152, %f78, %f151;
	atom.shared.add.f32 	%f153, [%r227+96], %f152;
	ld.shared.f32 	%f154, [%r223+100];
	mul.f32 	%f155, %f78, %f154;
	atom.shared.add.f32 	%f156, [%r227+100], %f155;
	ld.shared.f32 	%f157, [%r223+104];
	mul.f32 	%f158, %f78, %f157;
	atom.shared.add.f32 	%f159, [%r227+104], %f158;
	ld.shared.f32 	%f160, [%r223+108];
	mul.f32 	%f161, %f78, %f160;
	atom.shared.add.f32 	%f162, [%r227+108], %f161;
	ld.shared.f32 	%f163, [%r223+112];
	mul.f32 	%f164, %f78, %f163;
	atom.shared.add.f32 	%f165, [%r227+112], %f164;
	ld.shared.f32 	%f166, [%r223+116];
	mul.f32 	%f167, %f78, %f166;
	atom.shared.add.f32 	%f168, [%r227+116], %f167;
	ld.shared.f32 	%f169, [%r223+120];
	mul.f32 	%f170, %f78, %f169;
	atom.shared.add.f32 	%f171, [%r227+120], %f170;
	ld.shared.f32 	%f172, [%r223+124];
	mul.f32 	%f173, %f78, %f172;
	atom.shared.add.f32 	%f174, [%r227+124], %f173;
	ld.shared.f32 	%f175, [%r223+128];
	mul.f32 	%f176, %f78, %f175;
	atom.shared.add.f32 	%f177, [%r227+128], %f176;
	ld.shared.f32 	%f178, [%r223+132];
	mul.f32 	%f179, %f78, %f178;
	atom.shared.add.f32 	%f180, [%r227+132], %f179;
	ld.shared.f32 	%f181, [%r223+136];
	mul.f32 	%f182, %f78, %f181;
	atom.shared.add.f32 	%f183, [%r227+136], %f182;
	ld.shared.f32 	%f184, [%r223+140];
	mul.f32 	%f185, %f78, %f184;
	atom.shared.add.f32 	%f186, [%r227+140], %f185;
	ld.shared.f32 	%f187, [%r223+144];
	mul.f32 	%f188, %f78, %f187;
	atom.shared.add.f32 	%f189, [%r227+144], %f188;
	ld.shared.f32 	%f190, [%r223+148];
	mul.f32 	%f191, %f78, %f190;
	atom.shared.add.f32 	%f192, [%r227+148], %f191;
	ld.shared.f32 	%f193, [%r223+152];
	mul.f32 	%f194, %f78, %f193;
	atom.shared.add.f32 	%f195, [%r227+152], %f194;
	ld.shared.f32 	%f196, [%r223+156];
	mul.f32 	%f197, %f78, %f196;
	atom.shared.add.f32 	%f198, [%r227+156], %f197;
	ld.shared.f32 	%f199, [%r223+160];
	mul.f32 	%f200, %f78, %f199;
	atom.shared.add.f32 	%f201, [%r227+160], %f200;
	ld.shared.f32 	%f202, [%r223+164];
	mul.f32 	%f203, %f78, %f202;
	atom.shared.add.f32 	%f204, [%r227+164], %f203;
	ld.shared.f32 	%f205, [%r223+168];
	mul.f32 	%f206, %f78, %f205;
	atom.shared.add.f32 	%f207, [%r227+168], %f206;
	ld.shared.f32 	%f208, [%r223+172];
	mul.f32 	%f209, %f78, %f208;
	atom.shared.add.f32 	%f210, [%r227+172], %f209;
	ld.shared.f32 	%f211, [%r223+176];
	mul.f32 	%f212, %f78, %f211;
	atom.shared.add.f32 	%f213, [%r227+176], %f212;
	ld.shared.f32 	%f214, [%r223+180];
	mul.f32 	%f215, %f78, %f214;
	atom.shared.add.f32 	%f216, [%r227+180], %f215;
	ld.shared.f32 	%f217, [%r223+184];
	mul.f32 	%f218, %f78, %f217;
	atom.shared.add.f32 	%f219, [%r227+184], %f218;
	ld.shared.f32 	%f220, [%r223+188];
	mul.f32 	%f221, %f78, %f220;
	atom.shared.add.f32 	%f222, [%r227+188], %f221;
	ld.shared.f32 	%f223, [%r223+192];
	mul.f32 	%f224, %f78, %f223;
	atom.shared.add.f32 	%f225, [%r227+192], %f224;
	ld.shared.f32 	%f226, [%r223+196];
	mul.f32 	%f227, %f78, %f226;
	atom.shared.add.f32 	%f228, [%r227+196], %f227;
	ld.shared.f32 	%f229, [%r223+200];
	mul.f32 	%f230, %f78, %f229;
	atom.shared.add.f32 	%f231, [%r227+200], %f230;
	ld.shared.f32 	%f232, [%r223+204];
	mul.f32 	%f233, %f78, %f232;
	atom.shared.add.f32 	%f234, [%r227+204], %f233;
	ld.shared.f32 	%f235, [%r223+208];
	mul.f32 	%f236, %f78, %f235;
	atom.shared.add.f32 	%f237, [%r227+208], %f236;
	ld.shared.f32 	%f238, [%r223+212];
	mul.f32 	%f239, %f78, %f238;
	atom.shared.add.f32 	%f240, [%r227+212], %f239;
	ld.shared.f32 	%f241, [%r223+216];
	mul.f32 	%f242, %f78, %f241;
	atom.shared.add.f32 	%f243, [%r227+216], %f242;
	ld.shared.f32 	%f244, [%r223+220];
	mul.f32 	%f245, %f78, %f244;
	atom.shared.add.f32 	%f246, [%r227+220], %f245;
	ld.shared.f32 	%f247, [%r223+224];
	mul.f32 	%f248, %f78, %f247;
	atom.shared.add.f32 	%f249, [%r227+224], %f248;
	ld.shared.f32 	%f250, [%r223+228];
	mul.f32 	%f251, %f78, %f250;
	atom.shared.add.f32 	%f252, [%r227+228], %f251;
	ld.shared.f32 	%f253, [%r223+232];
	mul.f32 	%f254, %f78, %f253;
	atom.shared.add.f32 	%f255, [%r227+232], %f254;
	ld.shared.f32 	%f256, [%r223+236];
	mul.f32 	%f257, %f78, %f256;
	atom.shared.add.f32 	%f258, [%r227+236], %f257;
	ld.shared.f32 	%f259, [%r223+240];
	mul.f32 	%f260, %f78, %f259;
	atom.shared.add.f32 	%f261, [%r227+240], %f260;
	ld.shared.f32 	%f262, [%r223+244];
	mul.f32 	%f263, %f78, %f262;
	atom.shared.add.f32 	%f264, [%r227+244], %f263;
	ld.shared.f32 	%f265, [%r223+248];
	mul.f32 	%f266, %f78, %f265;
	atom.shared.add.f32 	%f267, [%r227+248], %f266;
	ld.shared.f32 	%f268, [%r223+252];
	mul.f32 	%f269, %f78, %f268;
	atom.shared.add.f32 	%f270, [%r227+252], %f269;
	add.s32 	%r288, %r288, %r4;
	setp.lt.u32 	%p20, %r288, 256;
	@%p20 bra 	$L__BB0_34;
$L__BB0_37:
	bar.sync 	0;
	shl.b32 	%r300, %r307, 2;
	mov.u32 	%r228, _ZZ26lightning_attention_kernelPfS_S_S_S_iiE2kv;
	add.s32 	%r290, %r228, %r300;
	mov.u32 	%r231, _ZZ26lightning_attention_kernelPfS_S_S_S_iiE3k_s;
	mov.u32 	%r235, _ZZ26lightning_attention_kernelPfS_S_S_S_iiE3v_s;
	mov.u32 	%r291, %r307;
$L__BB0_38:
	shr.u32 	%r229, %r291, 4;
	and.b32  	%r230, %r229, 268435452;
	add.s32 	%r232, %r231, %r230;
	ld.shared.f32 	%f271, [%r232];
	shl.b32 	%r233, %r291, 2;
	and.b32  	%r234, %r233, 252;
	add.s32 	%r236, %r235, %r234;
	ld.shared.f32 	%f272, [%r236];
	fma.rn.f32 	%f273, %f271, %f272, 0f00000000;
	ld.shared.f32 	%f274, [%r232+256];
	ld.shared.f32 	%f275, [%r236+256];
	fma.rn.f32 	%f276, %f274, %f275, %f273;
	ld.shared.f32 	%f277, [%r232+512];
	ld.shared.f32 	%f278, [%r236+512];
	fma.rn.f32 	%f279, %f277, %f278, %f276;
	ld.shared.f32 	%f280, [%r232+768];
	ld.shared.f32 	%f281, [%r236+768];
	fma.rn.f32 	%f282, %f280, %f281, %f279;
	ld.shared.f32 	%f283, [%r232+1024];
	ld.shared.f32 	%f284, [%r236+1024];
	fma.rn.f32 	%f285, %f283, %f284, %f282;
	ld.shared.f32 	%f286, [%r232+1280];
	ld.shared.f32 	%f287, [%r236+1280];
	fma.rn.f32 	%f288, %f286, %f287, %f285;
	ld.shared.f32 	%f289, [%r232+1536];
	ld.shared.f32 	%f290, [%r236+1536];
	fma.rn.f32 	%f291, %f289, %f290, %f288;
	ld.shared.f32 	%f292, [%r232+1792];
	ld.shared.f32 	%f293, [%r236+1792];
	fma.rn.f32 	%f294, %f292, %f293, %f291;
	ld.shared.f32 	%f295, [%r232+2048];
	ld.shared.f32 	%f296, [%r236+2048];
	fma.rn.f32 	%f297, %f295, %f296, %f294;
	ld.shared.f32 	%f298, [%r232+2304];
	ld.shared.f32 	%f299, [%r236+2304];
	fma.rn.f32 	%f300, %f298, %f299, %f297;
	ld.shared.f32 	%f301, [%r232+2560];
	ld.shared.f32 	%f302, [%r236+2560];
	fma.rn.f32 	%f303, %f301, %f302, %f300;
	ld.shared.f32 	%f304, [%r232+2816];
	ld.shared.f32 	%f305, [%r236+2816];
	fma.rn.f32 	%f306, %f304, %f305, %f303;
	ld.shared.f32 	%f307, [%r232+3072];
	ld.shared.f32 	%f308, [%r236+3072];
	fma.rn.f32 	%f309, %f307, %f308, %f306;
	ld.shared.f32 	%f310, [%r232+3328];
	ld.shared.f32 	%f311, [%r236+3328];
	fma.rn.f32 	%f312, %f310, %f311, %f309;
	ld.shared.f32 	%f313, [%r232+3584];
	ld.shared.f32 	%f314, [%r236+3584];
	fma.rn.f32 	%f315, %f313, %f314, %f312;
	ld.shared.f32 	%f316, [%r232+3840];
	ld.shared.f32 	%f317, [%r236+3840];
	fma.rn.f32 	%f318, %f316, %f317, %f315;
	atom.shared.add.f32 	%f319, [%r290], %f318;
	add.s32 	%r291, %r291, %r4;
	add.s32 	%r290, %r290, %r35;
	setp.lt.u32 	%p21, %r291, 4096;
	@%p21 bra 	$L__BB0_38;
	setp.eq.s32 	%p22, %r8, 3;
	bar.sync 	0;
	mov.u32 	%r296, %r307;
	@%p22 bra 	$L__BB0_42;
	mov.u32 	%r237, _ZZ26lightning_attention_kernelPfS_S_S_S_iiE7o_inter;
	add.s32 	%r293, %r237, %r300;
	neg.s32 	%r292, %r7;
	mad.lo.s32 	%r296, %r4, %r7, %r307;
$L__BB0_41:
	.pragma "nounroll";
	mov.b32 	%r238, 0;
	st.shared.u32 	[%r293], %r238;
	add.s32 	%r293, %r293, %r35;
	add.s32 	%r292, %r292, 1;
	setp.ne.s32 	%p23, %r292, 0;
	@%p23 bra 	$L__BB0_41;
$L__BB0_42:
	setp.lt.u32 	%p24, %r6, 3;
	@%p24 bra 	$L__BB0_45;
	shl.b32 	%r239, %r296, 2;
	mov.u32 	%r240, _ZZ26lightning_attention_kernelPfS_S_S_S_iiE7o_inter;
	add.s32 	%r295, %r240, %r239;
	shl.b32 	%r66, %r4, 4;
	shl.b32 	%r67, %r4, 3;
	mul.lo.s32 	%r68, %r4, 12;
$L__BB0_44:
	mov.b32 	%r241, 0;
	st.shared.u32 	[%r295], %r241;
	add.s32 	%r242, %r295, %r35;
	st.shared.u32 	[%r242], %r241;
	add.s32 	%r243, %r295, %r67;
	st.shared.u32 	[%r243], %r241;
	add.s32 	%r244, %r295, %r68;
	st.shared.u32 	[%r244], %r241;
	add.s32 	%r296, %r296, %r35;
	add.s32 	%r295, %r295, %r66;
	setp.lt.u32 	%p25, %r296, 1024;
	@%p25 bra 	$L__BB0_44;
$L__BB0_45:
	bar.sync 	0;
	mov.u32 	%r247, _ZZ26lightning_attention_kernelPfS_S_S_S_iiE3q_s;
	mov.u32 	%r253, _ZZ26lightning_attention_kernelPfS_S_S_S_iiE7o_inter;
	mov.u32 	%r297, %r307;
$L__BB0_46:
	shl.b32 	%r245, %r297, 2;
	and.b32  	%r246, %r245, 3840;
	add.s32 	%r248, %r247, %r246;
	ld.shared.f32 	%f320, [%r248];
	and.b32  	%r249, %r245, 252;
	add.s32 	%r251, %r228, %r249;
	ld.shared.f32 	%f321, [%r251];
	fma.rn.f32 	%f322, %f320, %f321, 0f00000000;
	ld.shared.f32 	%f323, [%r248+4];
	ld.shared.f32 	%f324, [%r251+256];
	fma.rn.f32 	%f325, %f323, %f324, %f322;
	ld.shared.f32 	%f326, [%r248+8];
	ld.shared.f32 	%f327, [%r251+512];
	fma.rn.f32 	%f328, %f326, %f327, %f325;
	ld.shared.f32 	%f329, [%r248+12];
	ld.shared.f32 	%f330, [%r251+768];
	fma.rn.f32 	%f331, %f329, %f330, %f328;
	ld.shared.f32 	%f332, [%r248+16];
	ld.shared.f32 	%f333, [%r251+1024];
	fma.rn.f32 	%f334, %f332, %f333, %f331;
	ld.shared.f32 	%f335, [%r248+20];
	ld.shared.f32 	%f336, [%r251+1280];
	fma.rn.f32 	%f337, %f335, %f336, %f334;
	ld.shared.f32 	%f338, [%r248+24];
	ld.shared.f32 	%f339, [%r251+1536];
	fma.rn.f32 	%f340, %f338, %f339, %f337;
	ld.shared.f32 	%f341, [%r248+28];
	ld.shared.f32 	%f342, [%r251+1792];
	fma.rn.f32 	%f343, %f341, %f342, %f340;
	ld.shared.f32 	%f344, [%r248+32];
	ld.shared.f32 	%f345, [%r251+2048];
	fma.rn.f32 	%f346, %f344, %f345, %f343;
	ld.shared.f32 	%f347, [%r248+36];
	ld.shared.f32 	%f348, [%r251+2304];
	fma.rn.f32 	%f349, %f347, %f348, %f346;
	ld.shared.f32 	%f350, [%r248+40];
	ld.shared.f32 	%f351, [%r251+2560];
	fma.rn.f32 	%f352, %f350, %f351, %f349;
	ld.shared.f32 	%f353, [%r248+44];
	ld.shared.f32 	%f354, [%r251+2816];
	fma.rn.f32 	%f355, %f353, %f354, %f352;
	ld.shared.f32 	%f356, [%r248+48];
	ld.shared.f32 	%f357, [%r251+3072];
	fma.rn.f32 	%f358, %f356, %f357, %f355;
	ld.shared.f32 	%f359, [%r248+52];
	ld.shared.f32 	%f360, [%r251+3328];
	fma.rn.f32 	%f361, %f359, %f360, %f358;
	ld.shared.f32 	%f362, [%r248+56];
	ld.shared.f32 	%f363, [%r251+3584];
	fma.rn.f32 	%f364, %f362, %f363, %f361;
	ld.shared.f32 	%f365, [%r248+60];
	ld.shared.f32 	%f366, [%r251+3840];
	fma.rn.f32 	%f367, %f365, %f366, %f364;
	ld.shared.f32 	%f368, [%r248+64];
	ld.shared.f32 	%f369, [%r251+4096];
	fma.rn.f32 	%f370, %f368, %f369, %f367;
	ld.shared.f32 	%f371, [%r248+68];
	ld.shared.f32 	%f372, [%r251+4352];
	fma.rn.f32 	%f373, %f371, %f372, %f370;
	ld.shared.f32 	%f374, [%r248+72];
	ld.shared.f32 	%f375, [%r251+4608];
	fma.rn.f32 	%f376, %f374, %f375, %f373;
	ld.shared.f32 	%f377, [%r248+76];
	ld.shared.f32 	%f378, [%r251+4864];
	fma.rn.f32 	%f379, %f377, %f378, %f376;
	ld.shared.f32 	%f380, [%r248+80];
	ld.shared.f32 	%f381, [%r251+5120];
	fma.rn.f32 	%f382, %f380, %f381, %f379;
	ld.shared.f32 	%f383, [%r248+84];
	ld.shared.f32 	%f384, [%r251+5376];
	fma.rn.f32 	%f385, %f383, %f384, %f382;
	ld.shared.f32 	%f386, [%r248+88];
	ld.shared.f32 	%f387, [%r251+5632];
	fma.rn.f32 	%f388, %f386, %f387, %f385;
	ld.shared.f32 	%f389, [%r248+92];
	ld.shared.f32 	%f390, [%r251+5888];
	fma.rn.f32 	%f391, %f389, %f390, %f388;
	ld.shared.f32 	%f392, [%r248+96];
	ld.shared.f32 	%f393, [%r251+6144];
	fma.rn.f32 	%f394, %f392, %f393, %f391;
	ld.shared.f32 	%f395, [%r248+100];
	ld.shared.f32 	%f396, [%r251+6400];
	fma.rn.f32 	%f397, %f395, %f396, %f394;
	ld.shared.f32 	%f398, [%r248+104];
	ld.shared.f32 	%f399, [%r251+6656];
	fma.rn.f32 	%f400, %f398, %f399, %f397;
	ld.shared.f32 	%f401, [%r248+108];
	ld.shared.f32 	%f402, [%r251+6912];
	fma.rn.f32 	%f403, %f401, %f402, %f400;
	ld.shared.f32 	%f404, [%r248+112];
	ld.shared.f32 	%f405, [%r251+7168];
	fma.rn.f32 	%f406, %f404, %f405, %f403;
	ld.shared.f32 	%f407, [%r248+116];
	ld.shared.f32 	%f408, [%r251+7424];
	fma.rn.f32 	%f409, %f407, %f408, %f406;
	ld.shared.f32 	%f410, [%r248+120];
	ld.shared.f32 	%f411, [%r251+7680];
	fma.rn.f32 	%f412, %f410, %f411, %f409;
	ld.shared.f32 	%f413, [%r248+124];
	ld.shared.f32 	%f414, [%r251+7936];
	fma.rn.f32 	%f415, %f413, %f414, %f412;
	ld.shared.f32 	%f416, [%r248+128];
	ld.shared.f32 	%f417, [%r251+8192];
	fma.rn.f32 	%f418, %f416, %f417, %f415;
	ld.shared.f32 	%f419, [%r248+132];
	ld.shared.f32 	%f420, [%r251+8448];
	fma.rn.f32 	%f421, %f419, %f420, %f418;
	ld.shared.f32 	%f422, [%r248+136];
	ld.shared.f32 	%f423, [%r251+8704];
	fma.rn.f32 	%f424, %f422, %f423, %f421;
	ld.shared.f32 	%f425, [%r248+140];
	ld.shared.f32 	%f426, [%r251+8960];
	fma.rn.f32 	%f427, %f425, %f426, %f424;
	ld.shared.f32 	%f428, [%r248+144];
	ld.shared.f32 	%f429, [%r251+9216];
	fma.rn.f32 	%f430, %f428, %f429, %f427;
	ld.shared.f32 	%f431, [%r248+148];
	ld.shared.f32 	%f432, [%r251+9472];
	fma.rn.f32 	%f433, %f431, %f432, %f430;
	ld.shared.f32 	%f434, [%r248+152];
	ld.shared.f32 	%f435, [%r251+9728];
	fma.rn.f32 	%f436, %f434, %f435, %f433;
	ld.shared.f32 	%f437, [%r248+156];
	ld.shared.f32 	%f438, [%r251+9984];
	fma.rn.f32 	%f439, %f437, %f438, %f436;
	ld.shared.f32 	%f440, [%r248+160];
	ld.shared.f32 	%f441, [%r251+10240];
	fma.rn.f32 	%f442, %f440, %f441, %f439;
	ld.shared.f32 	%f443, [%r248+164];
	ld.shared.f32 	%f444, [%r251+10496];
	fma.rn.f32 	%f445, %f443, %f444, %f442;
	ld.shared.f32 	%f446, [%r248+168];
	ld.shared.f32 	%f447, [%r251+10752];
	fma.rn.f32 	%f448, %f446, %f447, %f445;
	ld.shared.f32 	%f449, [%r248+172];
	ld.shared.f32 	%f450, [%r251+11008];
	fma.rn.f32 	%f451, %f449, %f450, %f448;
	ld.shared.f32 	%f452, [%r248+176];
	ld.shared.f32 	%f453, [%r251+11264];
	fma.rn.f32 	%f454, %f452, %f453, %f451;
	ld.shared.f32 	%f455, [%r248+180];
	ld.shared.f32 	%f456, [%r251+11520];
	fma.rn.f32 	%f457, %f455, %f456, %f454;
	ld.shared.f32 	%f458, [%r248+184];
	ld.shared.f32 	%f459, [%r251+11776];
	fma.rn.f32 	%f460, %f458, %f459, %f457;
	ld.shared.f32 	%f461, [%r248+188];
	ld.shared.f32 	%f462, [%r251+12032];
	fma.rn.f32 	%f463, %f461, %f462, %f460;
	ld.shared.f32 	%f464, [%r248+192];
	ld.shared.f32 	%f465, [%r251+12288];
	fma.rn.f32 	%f466, %f464, %f465, %f463;
	ld.shared.f32 	%f467, [%r248+196];
	ld.shared.f32 	%f468, [%r251+12544];
	fma.rn.f32 	%f469, %f467, %f468, %f466;
	ld.shared.f32 	%f470, [%r248+200];
	ld.shared.f32 	%f471, [%r251+12800];
	fma.rn.f32 	%f472, %f470, %f471, %f469;
	ld.shared.f32 	%f473, [%r248+204];
	ld.shared.f32 	%f474, [%r251+13056];
	fma.rn.f32 	%f475, %f473, %f474, %f472;
	ld.shared.f32 	%f476, [%r248+208];
	ld.shared.f32 	%f477, [%r251+13312];
	fma.rn.f32 	%f478, %f476, %f477, %f475;
	ld.shared.f32 	%f479, [%r248+212];
	ld.shared.f32 	%f480, [%r251+13568];
	fma.rn.f32 	%f481, %f479, %f480, %f478;
	ld.shared.f32 	%f482, [%r248+216];
	ld.shared.f32 	%f483, [%r251+13824];
	fma.rn.f32 	%f484, %f482, %f483, %f481;
	ld.shared.f32 	%f485, [%r248+220];
	ld.shared.f32 	%f486, [%r251+14080];
	fma.rn.f32 	%f487, %f485, %f486, %f484;
	ld.shared.f32 	%f488, [%r248+224];
	ld.shared.f32 	%f489, [%r251+14336];
	fma.rn.f32 	%f490, %f488, %f489, %f487;
	ld.shared.f32 	%f491, [%r248+228];
	ld.shared.f32 	%f492, [%r251+14592];
	fma.rn.f32 	%f493, %f491, %f492, %f490;
	ld.shared.f32 	%f494, [%r248+232];
	ld.shared.f32 	%f495, [%r251+14848];
	fma.rn.f32 	%f496, %f494, %f495, %f493;
	ld.shared.f32 	%f497, [%r248+236];
	ld.shared.f32 	%f498, [%r251+15104];
	fma.rn.f32 	%f499, %f497, %f498, %f496;
	ld.shared.f32 	%f500, [%r248+240];
	ld.shared.f32 	%f501, [%r251+15360];
	fma.rn.f32 	%f502, %f500, %f501, %f499;
	ld.shared.f32 	%f503, [%r248+244];
	ld.shared.f32 	%f504, [%r251+15616];
	fma.rn.f32 	%f505, %f503, %f504, %f502;
	ld.shared.f32 	%f506, [%r248+248];
	ld.shared.f32 	%f507, [%r251+15872];
	fma.rn.f32 	%f508, %f506, %f507, %f505;
	ld.shared.f32 	%f509, [%r248+252];
	ld.shared.f32 	%f510, [%r251+16128];
	fma.rn.f32 	%f511, %f509, %f510, %f508;
	and.b32  	%r252, %r245, 4092;
	add.s32 	%r254, %r253, %r252;
	st.shared.f32 	[%r254], %f511;
	add.s32 	%r297, %r297, %r4;
	setp.lt.u32 	%p26, %r297, 1024;
	@%p26 bra 	$L__BB0_46;
	ld.param.u32 	%r275, [_Z26lightning_attention_kernelPfS_S_S_S_ii_param_6];
	setp.eq.s32 	%p27, %r8, 3;
	bar.sync 	0;
	mul.lo.s32 	%r75, %r275, %r112;
	cvt.rn.f32.s32 	%f13, %r275;
	@%p27 bra 	$L__BB0_52;
	add.s32 	%r299, %r307, %r2;
	mul.wide.u32 	%rd37, %r299, 4;
	add.s64 	%rd47, %rd4, %rd37;
	mul.wide.u32 	%rd6, %r4, 4;
	neg.s32 	%r298, %r7;
	mad.lo.s32 	%r307, %r4, %r7, %r307;
	sqrt.rn.f32 	%f515, %f13;
$L__BB0_49:
	.pragma "nounroll";
	setp.ge.s32 	%p28, %r299, %r75;
	@%p28 bra 	$L__BB0_51;
	mov.u32 	%r255, _ZZ26lightning_attention_kernelPfS_S_S_S_iiE7o_intra;
	add.s32 	%r256, %r255, %r300;
	ld.shared.f32 	%f512, [%r256];
	add.s32 	%r258, %r253, %r300;
	ld.shared.f32 	%f513, [%r258];
	add.f32 	%f514, %f512, %f513;
	div.rn.f32 	%f516, %f514, %f515;
	st.global.f32 	[%rd47], %f516;
$L__BB0_51:
	add.s32 	%r300, %r300, %r35;
	add.s64 	%rd47, %rd47, %rd6;
	add.s32 	%r299, %r299, %r4;
	add.s32 	%r298, %r298, 1;
	setp.ne.s32 	%p29, %r298, 0;
	@%p29 bra 	$L__BB0_49;
$L__BB0_52:
	setp.lt.u32 	%p30, %r6, 3;
	@%p30 bra 	$L__BB0_63;
	shl.b32 	%r259, %r4, 3;
	mov.u32 	%r260, _ZZ26lightning_attention_kernelPfS_S_S_S_iiE7o_intra;
	add.s32 	%r86, %r260, %r259;
	shl.b32 	%r306, %r307, 2;
	shl.b32 	%r88, %r4, 4;
	add.s32 	%r89, %r253, %r259;
	mul.lo.s32 	%r262, %r4, 12;
	add.s32 	%r90, %r260, %r262;
	add.s32 	%r91, %r253, %r262;
	add.s32 	%r92, %r253, %r35;
	add.s32 	%r93, %r260, %r35;
	add.s32 	%r302, %r307, %r2;
	add.s32 	%r305, %r302, %r4;
	shl.b32 	%r263, %r4, 1;
	add.s32 	%r304, %r302, %r263;
	mad.lo.s32 	%r303, %r4, 3, %r302;
	sqrt.rn.f32 	%f520, %f13;
$L__BB0_54:
	setp.ge.s32 	%p31, %r302, %r75;
	@%p31 bra 	$L__BB0_56;
	add.s32 	%r265, %r260, %r306;
	ld.shared.f32 	%f517, [%r265];
	add.s32 	%r267, %r253, %r306;
	ld.shared.f32 	%f518, [%r267];
	add.f32 	%f519, %f517, %f518;
	div.rn.f32 	%f521, %f519, %f520;
	mul.wide.u32 	%rd38, %r302, 4;
	add.s64 	%rd39, %rd4, %rd38;
	st.global.f32 	[%rd39], %f521;
$L__BB0_56:
	setp.ge.s32 	%p32, %r305, %r75;
	@%p32 bra 	$L__BB0_58;
	add.s32 	%r268, %r93, %r306;
	ld.shared.f32 	%f522, [%r268];
	add.s32 	%r269, %r92, %r306;
	ld.shared.f32 	%f523, [%r269];
	add.f32 	%f524, %f522, %f523;
	div.rn.f32 	%f526, %f524, %f520;
	mul.wide.u32 	%rd40, %r305, 4;
	add.s64 	%rd41, %rd4, %rd40;
	st.global.f32 	[%rd41], %f526;
$L__BB0_58:
	add.s32 	%r104, %r307, %r4;
	setp.ge.s32 	%p33, %r304, %r75;
	@%p33 bra 	$L__BB0_60;
	add.s32 	%r270, %r86, %r306;
	ld.shared.f32 	%f527, [%r270];
	add.s32 	%r271, %r89, %r306;
	ld.shared.f32 	%f528, [%r271];
	add.f32 	%f529, %f527, %f528;
	div.rn.f32 	%f531, %f529, %f520;
	mul.wide.u32 	%rd42, %r304, 4;
	add.s64 	%rd43, %rd4, %rd42;
	st.global.f32 	[%rd43], %f531;
$L__BB0_60:
	add.s32 	%r105, %r104, %r4;
	setp.ge.s32 	%p34, %r303, %r75;
	@%p34 bra 	$L__BB0_62;
	add.s32 	%r272, %r90, %r306;
	ld.shared.f32 	%f532, [%r272];
	add.s32 	%r273, %r91, %r306;
	ld.shared.f32 	%f533, [%r273];
	add.f32 	%f534, %f532, %f533;
	div.rn.f32 	%f536, %f534, %f520;
	mul.wide.u32 	%rd44, %r303, 4;
	add.s64 	%rd45, %rd4, %rd44;
	st.global.f32 	[%rd45], %f536;
$L__BB0_62:
	add.s32 	%r274, %r105, %r4;
	add.s32 	%r307, %r274, %r4;
	add.s32 	%r306, %r306, %r88;
	add.s32 	%r305, %r305, %r35;
	add.s32 	%r304, %r304, %r35;
	add.s32 	%r303, %r303, %r35;
	add.s32 	%r302, %r302, %r35;
	setp.lt.u32 	%p35, %r307, 1024;
	@%p35 bra 	$L__BB0_54;
$L__BB0_63:
	ret;

}


// ===== COMPILED SASS (sm_100) =====

	.target	sm_100

	.elftype	@"ET_EXEC"


//--------------------- .note.nv.tkinfo           --------------------------
	.section	.note.nv.tkinfo,"",@"SHT_NOTE"
	.sectionflags	@"SHF_NOTE_NV_TKINFO"
	.tkinfo
        /*0018*/ 	.word	0x00000002
        /*0030*/ 	.string	""
        /*0030*/ 	.string	"ptxas"
        /*0030*/ 	.string	"Cuda compilation tools, release 13.0, V13.0.88"
        /*0030*/ 	.string	"Build cuda_13.0.r13.0/compiler.36424714_0"
        /*0030*/ 	.string	"-arch sm_100 -m 64 "



//--------------------- .note.nv.cuinfo           --------------------------
	.section	.note.nv.cuinfo,"",@"SHT_NOTE"
	.sectionflags	@"SHF_NOTE_NV_CUINFO"
        /*0018*/ 	.short	0x0002
        /*001a*/ 	.short	0x0064
        /*001c*/ 	.short	0x0082
	.zero		2


//--------------------- .nv.info                  --------------------------
	.section	.nv.info,"",@"SHT_CUDA_INFO"
	.align	4


	//----- nvinfo : EIATTR_REGCOUNT
	.align		4
        /*0000*/ 	.byte	0x04, 0x2f
        /*0002*/ 	.short	(.L_1 - .L_0)
	.align		4
.L_0:
        /*0004*/ 	.word	index@(_Z26lightning_attention_kernelPfS_S_S_S_ii)
        /*0008*/ 	.word	0x00000022


	//----- nvinfo : EIATTR_FRAME_SIZE
	.align		4
.L_1:
        /*000c*/ 	.byte	0x04, 0x11
        /*000e*/ 	.short	(.L_3 - .L_2)
	.align		4
.L_2:
        /*0010*/ 	.word	index@($__internal_1_$__cuda_sm3x_div_rn_noftz_f32_slowpath)
        /*0014*/ 	.word	0x00000000


	//----- nvinfo : EIATTR_FRAME_SIZE
	.align		4
.L_3:
        /*0018*/ 	.byte	0x04, 0x11
        /*001a*/ 	.short	(.L_5 - .L_4)
	.align		4
.L_4:
        /*001c*/ 	.word	index@($__internal_0_$__cuda_sm20_sqrt_rn_f32_slowpath)
        /*0020*/ 	.word	0x00000000


	//----- nvinfo : EIATTR_FRAME_SIZE
	.align		4
.L_5:
        /*0024*/ 	.byte	0x04, 0x11
        /*0026*/ 	.short	(.L_7 - .L_6)
	.align		4
.L_6:
        /*0028*/ 	.word	index@(_Z26lightning_attention_kernelPfS_S_S_S_ii)
        /*002c*/ 	.word	0x00000000


	//----- nvinfo : EIATTR_MIN_STACK_SIZE
	.align		4
.L_7:
        /*0030*/ 	.byte	0x04, 0x12
        /*0032*/ 	.short	(.L_9 - .L_8)
	.align		4
.L_8:
        /*0034*/ 	.word	index@(_Z26lightning_attention_kernelPfS_S_S_S_ii)
        /*0038*/ 	.word	0x00000000
.L_9:


//--------------------- .nv.compat                --------------------------
	.section	.nv.compat,"",@"SHT_CUDA_COMPAT_INFO"
	.align	4
        /*0000*/ 	.byte	0x02, 0x09, 0x00, 0x00, 0x02, 0x02, 0x01, 0x00, 0x02, 0x05, 0x05, 0x00, 0x03, 0x07, 0x01, 0x01
        /*0010*/ 	.byte	0x02, 0x03, 0x00, 0x00, 0x02, 0x06, 0x01, 0x00, 0x04, 0x0b, 0x08, 0x00, 0x01, 0x00, 0x00, 0x00
        /*0020*/ 	.byte	0x00, 0x00, 0x00, 0x00


//--------------------- .nv.info._Z26lightning_attention_kernelPfS_S_S_S_ii --------------------------
	.section	.nv.info._Z26lightning_attention_kernelPfS_S_S_S_ii,"",@"SHT_CUDA_INFO"
	.sectionflags	@""
	.align	4


	//----- nvinfo : EIATTR_CUDA_API_VERSION
	.align		4
        /*0000*/ 	.byte	0x04, 0x37
        /*0002*/ 	.short	(.L_11 - .L_10)
.L_10:
        /*0004*/ 	.word	0x00000082


	//----- nvinfo : EIATTR_KPARAM_INFO
	.align		4
.L_11:
        /*0008*/ 	.byte	0x04, 0x17
        /*000a*/ 	.short	(.L_13 - .L_12)
.L_12:
        /*000c*/ 	.word	0x00000000
        /*0010*/ 	.short	0x0006
        /*0012*/ 	.short	0x002c
        /*0014*/ 	.byte	0x00, 0xf0, 0x11, 0x00


	//----- nvinfo : EIATTR_KPARAM_INFO
	.align		4
.L_13:
        /*0018*/ 	.byte	0x04, 0x17
        /*001a*/ 	.short	(.L_15 - .L_14)
.L_14:
        /*001c*/ 	.word	0x00000000
        /*0020*/ 	.short	0x0005
        /*0022*/ 	.short	0x0028
        /*0024*/ 	.byte	0x00, 0xf0, 0x11, 0x00


	//----- nvinfo : EIATTR_KPARAM_INFO
	.align		4
.L_15:
        /*0028*/ 	.byte	0x04, 0x17
        /*002a*/ 	.short	(.L_17 - .L_16)
.L_16:
        /*002c*/ 	.word	0x00000000
        /*0030*/ 	.short	0x0004
        /*0032*/ 	.short	0x0020
        /*0034*/ 	.byte	0x00, 0xf5, 0x21, 0x00


	//----- nvinfo : EIATTR_KPARAM_INFO
	.align		4
.L_17:
        /*0038*/ 	.byte	0x04, 0x17
        /*003a*/ 	.short	(.L_19 - .L_18)
.L_18:
        /*003c*/ 	.word	0x00000000
        /*0040*/ 	.short	0x0003
        /*0042*/ 	.short	0x0018
        /*0044*/ 	.byte	0x00, 0xf5, 0x21, 0x00


	//----- nvinfo : EIATTR_KPARAM_INFO
	.align		4
.L_19:
        /*0048*/ 	.byte	0x04, 0x17
        /*004a*/ 	.short	(.L_21 - .L_20)
.L_20:
        /*004c*/ 	.word	0x00000000
        /*0050*/ 	.short	0x0002
        /*0052*/ 	.short	0x0010
        /*0054*/ 	.byte	0x00, 0xf5, 0x21, 0x00


	//----- nvinfo : EIATTR_KPARAM_INFO
	.align		4
.L_21:
        /*0058*/ 	.byte	0x04, 0x17
        /*005a*/ 	.short	(.L_23 - .L_22)
.L_22:
        /*005c*/ 	.word	0x00000000
        /*0060*/ 	.short	0x0001
        /*0062*/ 	.short	0x0008
        /*0064*/ 	.byte	0x00, 0xf5, 0x21, 0x00


	//----- nvinfo : EIATTR_KPARAM_INFO
	.align		4
.L_23:
        /*0068*/ 	.byte	0x04, 0x17
        /*006a*/ 	.short	(.L_25 - .L_24)
.L_24:
        /*006c*/ 	.word	0x00000000
        /*0070*/ 	.short	0x0000
        /*0072*/ 	.short	0x0000
        /*0074*/ 	.byte	0x00, 0xf5, 0x21, 0x00


	//----- nvinfo : EIATTR_SPARSE_MMA_MASK
	.align		4
.L_25:
        /*0078*/ 	.byte	0x03, 0x50
        /*007a*/ 	.short	0x0000


	//----- nvinfo : EIATTR_MAXREG_COUNT
	.align		4
        /*007c*/ 	.byte	0x03, 0x1b
        /*007e*/ 	.short	0x00ff


	//----- nvinfo : EIATTR_NUM_BARRIERS
	.align		4
        /*0080*/ 	.byte	0x02, 0x4c
        /*0082*/ 	.byte	0x01
	.zero		1


	//----- nvinfo : EIATTR_MERCURY_ISA_VERSION
	.align		4
        /*0084*/ 	.byte	0x03, 0x5f
        /*0086*/ 	.short	0x0101


	//----- nvinfo : EIATTR_VRC_CTA_INIT_COUNT
	.align		4
        /*0088*/ 	.byte	0x02, 0x4a
	.zero		1
	.zero		1


	//----- nvinfo : EIATTR_EXIT_INSTR_OFFSETS
	.align		4
        /*008c*/ 	.byte	0x04, 0x1c
        /*008e*/ 	.short	(.L_27 - .L_26)


	//   ....[0]....
.L_26:
        /*0090*/ 	.word	0x00004db0


	//   ....[1]....
        /*0094*/ 	.word	0x00005620


	//----- nvinfo : EIATTR_CRS_STACK_SIZE
	.align		4
.L_27:
        /*0098*/ 	.byte	0x04, 0x1e
        /*009a*/ 	.short	(.L_29 - .L_28)
.L_28:
        /*009c*/ 	.word	0x00000000


	//----- nvinfo : EIATTR_CBANK_PARAM_SIZE
	.align		4
.L_29:
        /*00a0*/ 	.byte	0x03, 0x19
        /*00a2*/ 	.short	0x0030


	//----- nvinfo : EIATTR_PARAM_CBANK
	.align		4
        /*00a4*/ 	.byte	0x04, 0x0a
        /*00a6*/ 	.short	(.L_31 - .L_30)
	.align		4
.L_30:
        /*00a8*/ 	.word	index@(.nv.constant0._Z26lightning_attention_kernelPfS_S_S_S_ii)
        /*00ac*/ 	.short	0x0380
        /*00ae*/ 	.short	0x0030


	//----- nvinfo : EIATTR_SW_WAR
	.align		4
.L_31:
        /*00b0*/ 	.byte	0x04, 0x36
        /*00b2*/ 	.short	(.L_33 - .L_32)
.L_32:
        /*00b4*/ 	.word	0x00000008
.L_33:


//--------------------- .nv.callgraph             --------------------------
	.section	.nv.callgraph,"",@"SHT_CUDA_CALLGRAPH"
	.align	4
	.sectionentsize	8
	.align		4
        /*0000*/ 	.word	0x00000000
	.align		4
        /*0004*/ 	.word	0xffffffff
	.align		4
        /*0008*/ 	.word	0x00000000
	.align		4
        /*000c*/ 	.word	0xfffffffe
	.align		4
        /*0010*/ 	.word	0x00000000
	.align		4
        /*0014*/ 	.word	0xfffffffd
	.align		4
        /*0018*/ 	.word	0x00000000
	.align		4
        /*001c*/ 	.word	0xfffffffc


//--------------------- .text._Z26lightning_attention_kernelPfS_S_S_S_ii --------------------------
	.section	.text._Z26lightning_attention_kernelPfS_S_S_S_ii,"ax",@progbits
	.align	128
        .global         _Z26lightning_attention_kernelPfS_S_S_S_ii
        .type           _Z26lightning_attention_kernelPfS_S_S_S_ii,@function
        .size           _Z26lightning_attention_kernelPfS_S_S_S_ii,(.L_x_202 - _Z26lightning_attention_kernelPfS_S_S_S_ii)
        .other          _Z26lightning_attention_kernelPfS_S_S_S_ii,@"STO_CUDA_ENTRY STV_DEFAULT"
_Z26lightning_attention_kernelPfS_S_S_S_ii:
.text._Z26lightning_attention_kernelPfS_S_S_S_ii:
[----:B------:R-:W-:Y:S01]  /*0000*/  LDC R1, c[0x0][0x37c] ;  /* 0x0000df00ff017b82 */ /* 0x000fe20000000800 */
[----:B------:R-:W0:Y:S01]  /*0010*/  LDCU UR15, c[0x0][0x360] ;  /* 0x00006c00ff0f77ac */ /* 0x000e220008000800 */
[----:B------:R-:W1:Y:S01]  /*0020*/  S2R R19, SR_TID.X ;  /* 0x0000000000137919 */ /* 0x000e620000002100 */
[----:B------:R-:W-:Y:S01]  /*0030*/  BSSY.RECONVERGENT B0, `(.L_x_0) ;  /* 0x000005c000007945 */ /* 0x000fe20003800200 */
[----:B------:R-:W2:Y:S01]  /*0040*/  LDCU UR4, c[0x0][0x3a8] ;  /* 0x00007500ff0477ac */ /* 0x000ea20008000800 */
[----:B------:R-:W3:Y:S01]  /*0050*/  LDCU.64 UR8, c[0x0][0x358] ;  /* 0x00006b00ff0877ac */ /* 0x000ee20008000a00 */
[----:B0-----:R-:W0:Y:S01]  /*0060*/  I2F.U32.RP R6, UR15 ;  /* 0x0000000f00067d06 */ /* 0x001e220008209000 */
[----:B------:R-:W-:Y:S02]  /*0070*/  ISETP.NE.U32.AND P2, PT, RZ, UR15, PT ;  /* 0x0000000fff007c0c */ /* 0x000fe4000bf45070 */
[----:B------:R-:W-:Y:S01]  /*0080*/  ISETP.NE.U32.AND P5, PT, RZ, UR15, PT ;  /* 0x0000000fff007c0c */ /* 0x000fe2000bfa5070 */
[----:B--2---:R-:W-:-:S04]  /*0090*/  USHF.L.U32 UR4, UR4, 0x6, URZ ;  /* 0x0000000604047899 */ /* 0x004fc800080006ff */
[----:B------:R-:W2:Y:S01]  /*00a0*/  I2F.U32.RP R7, UR15 ;  /* 0x0000000f00077d06 */ /* 0x000ea20008209000 */
[----:B-1----:R-:W-:-:S07]  /*00b0*/  IADD3 R0, PT, PT, R19, UR15, RZ ;  /* 0x0000000f13007c10 */ /* 0x002fce000fffe0ff */
[----:B0-----:R-:W0:Y:S01]  /*00c0*/  MUFU.RCP R6, R6 ;  /* 0x0000000600067308 */ /* 0x001e220000001000 */
[----:B------:R-:W-:Y:S02]  /*00d0*/  MOV R21, R19 ;  /* 0x0000001300157202 */ /* 0x000fe40000000f00 */
[----:B------:R-:W-:-:S04]  /*00e0*/  ISETP.GE.U32.AND P0, PT, R0, 0x400, PT ;  /* 0x000004000000780c */ /* 0x000fc80003f06070 */
[----:B------:R-:W-:Y:S01]  /*00f0*/  SEL R20, RZ, 0x1, P0 ;  /* 0x00000001ff147807 */ /* 0x000fe20000000000 */
[----:B--2---:R-:W1:Y:S01]  /*0100*/  MUFU.RCP R7, R7 ;  /* 0x0000000700077308 */ /* 0x004e620000001000 */
[----:B0-----:R-:W-:-:S07]  /*0110*/  IADD3 R2, PT, PT, R6, 0xffffffe, RZ ;  /* 0x0ffffffe06027810 */ /* 0x001fce0007ffe0ff */
[----:B------:R0:W2:Y:S01]  /*0120*/  F2I.FTZ.U32.TRUNC.NTZ R3, R2 ;  /* 0x0000000200037305 */ /* 0x0000a2000021f000 */
[----:B-1----:R-:W-:Y:S02]  /*0130*/  IADD3 R4, PT, PT, R7, 0xffffffe, RZ ;  /* 0x0ffffffe07047810 */ /* 0x002fe40007ffe0ff */
[----:B------:R-:W-:-:S05]  /*0140*/  VIMNMX.U32 R7, PT, PT, R0, 0x400, !PT ;  /* 0x0000040000077848 */ /* 0x000fca0007fe0000 */
[----:B------:R1:W4:Y:S01]  /*0150*/  F2I.FTZ.U32.TRUNC.NTZ R5, R4 ;  /* 0x0000000400057305 */ /* 0x000322000021f000 */
[----:B0-----:R-:W-:Y:S01]  /*0160*/  HFMA2 R2, -RZ, RZ, 0, 0 ;  /* 0x00000000ff027431 */ /* 0x001fe200000001ff */
[----:B------:R-:W-:Y:S02]  /*0170*/  IADD3 R7, PT, PT, R7, -R0, -R20 ;  /* 0x8000000007077210 */ /* 0x000fe40007ffe814 */
[----:B------:R-:W-:Y:S02]  /*0180*/  LOP3.LUT R0, R0, 0xfff, RZ, 0x3c, !PT ;  /* 0x00000fff00007812 */ /* 0x000fe400078e3cff */
[----:B--2---:R-:W-:Y:S02]  /*0190*/  IADD3 R9, PT, PT, RZ, -R3, RZ ;  /* 0x80000003ff097210 */ /* 0x004fe40007ffe0ff */
[----:B-1----:R-:W-:-:S03]  /*01a0*/  MOV R4, RZ ;  /* 0x000000ff00047202 */ /* 0x002fc60000000f00 */
[----:B------:R-:W-:Y:S01]  /*01b0*/  IMAD R9, R9, UR15, RZ ;  /* 0x0000000f09097c24 */ /* 0x000fe2000f8e02ff */
[----:B----4-:R-:W-:-:S03]  /*01c0*/  IADD3 R6, PT, PT, RZ, -R5, RZ ;  /* 0x80000005ff067210 */ /* 0x010fc60007ffe0ff */
[----:B------:R-:W-:-:S04]  /*01d0*/  IMAD.HI.U32 R2, R3, R9, R2 ;  /* 0x0000000903027227 */ /* 0x000fc800078e0002 */
[----:B------:R-:W-:-:S04]  /*01e0*/  IMAD R3, R6, UR15, RZ ;  /* 0x0000000f06037c24 */ /* 0x000fc8000f8e02ff */
[----:B------:R-:W-:-:S04]  /*01f0*/  IMAD.HI.U32 R5, R5, R3, R4 ;  /* 0x0000000305057227 */ /* 0x000fc800078e0004 */
[----:B------:R-:W-:-:S04]  /*0200*/  IMAD.HI.U32 R3, R2, R7, RZ ;  /* 0x0000000702037227 */ /* 0x000fc800078e00ff */
[----:B------:R-:W-:Y:S01]  /*0210*/  IMAD.HI.U32 R4, R5, R0, RZ ;  /* 0x0000000005047227 */ /* 0x000fe200078e00ff */
[----:B------:R-:W-:-:S04]  /*0220*/  IADD3 R2, PT, PT, -R3, RZ, RZ ;  /* 0x000000ff03027210 */ /* 0x000fc80007ffe1ff */
[----:B------:R-:W-:Y:S01]  /*0230*/  IADD3 R5, PT, PT, -R4, RZ, RZ ;  /* 0x000000ff04057210 */ /* 0x000fe20007ffe1ff */
[----:B------:R-:W-:-:S04]  /*0240*/  IMAD R7, R2, UR15, R7 ;  /* 0x0000000f02077c24 */ /* 0x000fc8000f8e0207 */
[----:B------:R-:W-:Y:S01]  /*0250*/  IMAD R0, R5, UR15, R0 ;  /* 0x0000000f05007c24 */ /* 0x000fe2000f8e0200 */
[----:B------:R-:W-:-:S04]  /*0260*/  ISETP.GE.U32.AND P0, PT, R7, UR15, PT ;  /* 0x0000000f07007c0c */ /* 0x000fc8000bf06070 */
[----:B------:R-:W-:-:S09]  /*0270*/  ISETP.GE.U32.AND P3, PT, R0, UR15, PT ;  /* 0x0000000f00007c0c */ /* 0x000fd2000bf66070 */
[----:B------:R-:W-:Y:S02]  /*0280*/  @P0 IADD3 R7, PT, PT, R7, -UR15, RZ ;  /* 0x8000000f07070c10 */ /* 0x000fe4000fffe0ff */
[----:B------:R-:W-:Y:S02]  /*0290*/  @P0 IADD3 R3, PT, PT, R3, 0x1, RZ ;  /* 0x0000000103030810 */ /* 0x000fe40007ffe0ff */
[----:B------:R-:W-:Y:S02]  /*02a0*/  ISETP.GE.U32.AND P1, PT, R7, UR15, PT ;  /* 0x0000000f07007c0c */ /* 0x000fe4000bf26070 */
[----:B------:R-:W-:Y:S02]  /*02b0*/  @P3 IADD3 R0, PT, PT, R0, -UR15, RZ ;  /* 0x8000000f00003c10 */ /* 0x000fe4000fffe0ff */
[----:B------:R-:W-:Y:S02]  /*02c0*/  @P3 IADD3 R4, PT, PT, R4, 0x1, RZ ;  /* 0x0000000104043810 */ /* 0x000fe40007ffe0ff */
[----:B------:R-:W-:-:S02]  /*02d0*/  ISETP.GE.U32.AND P4, PT, R0, UR15, PT ;  /* 0x0000000f00007c0c */ /* 0x000fc4000bf86070 */
[----:B------:R-:W0:Y:S05]  /*02e0*/  S2R R0, SR_CTAID.X ;  /* 0x0000000000007919 */ /* 0x000e2a0000002500 */
[----:B------:R-:W-:Y:S02]  /*02f0*/  @P1 IADD3 R3, PT, PT, R3, 0x1, RZ ;  /* 0x0000000103031810 */ /* 0x000fe40007ffe0ff */
[----:B------:R-:W-:-:S04]  /*0300*/  @!P2 LOP3.LUT R3, RZ, UR15, RZ, 0x33, !PT ;  /* 0x0000000fff03ac12 */ /* 0x000fc8000f8e33ff */
[----:B------:R-:W-:Y:S02]  /*0310*/  IADD3 R20, PT, PT, R20, R3, RZ ;  /* 0x0000000314147210 */ /* 0x000fe40007ffe0ff */
[----:B------:R-:W-:Y:S02]  /*0320*/  @P4 IADD3 R4, PT, PT, R4, 0x1, RZ ;  /* 0x0000000104044810 */ /* 0x000fe40007ffe0ff */
[----:B------:R-:W-:Y:S02]  /*0330*/  LOP3.LUT R26, R20, 0x3, RZ, 0xc0, !PT ;  /* 0x00000003141a7812 */ /* 0x000fe400078ec0ff */
[----:B------:R-:W-:Y:S02]  /*0340*/  @!P5 LOP3.LUT R4, RZ, UR15, RZ, 0x33, !PT ;  /* 0x0000000fff04dc12 */ /* 0x000fe4000f8e33ff */
[----:B------:R-:W-:Y:S02]  /*0350*/  ISETP.NE.AND P1, PT, R26, 0x3, PT ;  /* 0x000000031a00780c */ /* 0x000fe40003f25270 */
[----:B------:R-:W-:-:S02]  /*0360*/  LOP3.LUT R4, R4, 0x3, RZ, 0xc0, !PT ;  /* 0x0000000304047812 */ /* 0x000fc400078ec0ff */
[C---:B------:R-:W-:Y:S02]  /*0370*/  IADD3 R3, PT, PT, R20.reuse, 0x1, RZ ;  /* 0x0000000114037810 */ /* 0x040fe40007ffe0ff */
[----:B------:R-:W-:Y:S02]  /*0380*/  ISETP.GE.U32.AND P2, PT, R20, 0x3, PT ;  /* 0x000000031400780c */ /* 0x000fe40003f46070 */
[----:B------:R-:W-:Y:S02]  /*0390*/  ISETP.NE.AND P0, PT, R4, 0x2, PT ;  /* 0x000000020400780c */ /* 0x000fe40003f05270 */
[----:B------:R-:W-:-:S03]  /*03a0*/  LOP3.LUT R3, R3, 0x3, RZ, 0xc0, !PT ;  /* 0x0000000303037812 */ /* 0x000fc600078ec0ff */
[----:B0--3--:R-:W-:Y:S08]  /*03b0*/  @!P1 BRA `(.L_x_1) ;  /* 0x00000000008c9947 */ /* 0x009ff00003800000 */
[----:B------:R-:W0:Y:S01]  /*03c0*/  S2R R14, SR_CgaCtaId ;  /* 0x00000000000e7919 */ /* 0x000e220000008800 */
[----:B------:R-:W-:Y:S02]  /*03d0*/  MOV R2, 0x400 ;  /* 0x0000040000027802 */ /* 0x000fe40000000f00 */
[----:B------:R-:W-:Y:S02]  /*03e0*/  MOV R19, R21 ;  /* 0x0000001500137202 */ /* 0x000fe40000000f00 */
[----:B------:R-:W-:Y:S02]  /*03f0*/  IADD3 R5, PT, PT, R2, 0x2000, RZ ;  /* 0x0000200002057810 */ /* 0x000fe40007ffe0ff */
[----:B------:R-:W-:Y:S02]  /*0400*/  MOV R2, RZ ;  /* 0x000000ff00027202 */ /* 0x000fe40000000f00 */
[----:B0-----:R-:W-:-:S07]  /*0410*/  LEA R14, R14, R5, 0x18 ;  /* 0x000000050e0e7211 */ /* 0x001fce00078ec0ff */
.L_x_2:
[----:B0-----:R-:W-:Y:S01]  /*0420*/  LEA R5, R0, R19, 0xa ;  /* 0x0000001300057211 */ /* 0x001fe200078e50ff */
[----:B------:R-:W0:Y:S03]  /*0430*/  LDC.64 R6, c[0x0][0x380] ;  /* 0x0000e000ff067b82 */ /* 0x000e260000000a00 */
[----:B------:R-:W-:-:S05]  /*0440*/  ISETP.GE.AND P1, PT, R5, UR4, PT ;  /* 0x0000000405007c0c */ /* 0x000fca000bf26270 */
[----:B------:R-:W1:Y:S08]  /*0450*/  LDC.64 R8, c[0x0][0x388] ;  /* 0x0000e200ff087b82 */ /* 0x000e700000000a00 */
[----:B------:R-:W2:Y:S01]  /*0460*/  @!P1 LDC.64 R10, c[0x0][0x390] ;  /* 0x0000e400ff0a9b82 */ /* 0x000ea20000000a00 */
[----:B------:R-:W-:Y:S01]  /*0470*/  @P1 MOV R13, RZ ;  /* 0x000000ff000d1202 */ /* 0x000fe20000000f00 */
[----:B0-----:R-:W-:-:S06]  /*0480*/  @!P1 IMAD.WIDE.U32 R6, R5, 0x4, R6 ;  /* 0x0000000405069825 */ /* 0x001fcc00078e0006 */
[----:B------:R-:W3:Y:S01]  /*0490*/  @!P1 LDG.E R6, desc[UR8][R6.64] ;  /* 0x0000000806069981 */ /* 0x000ee2000c1e1900 */
[----:B-1----:R-:W-:-:S06]  /*04a0*/  @!P1 IMAD.WIDE.U32 R8, R5, 0x4, R8 ;  /* 0x0000000405089825 */ /* 0x002fcc00078e0008 */
[----:B------:R-:W4:Y:S01]  /*04b0*/  @!P1 LDG.E R9, desc[UR8][R8.64] ;  /* 0x0000000808099981 */ /* 0x000f22000c1e1900 */
[----:B--2---:R-:W-:-:S05]  /*04c0*/  @!P1 IMAD.WIDE.U32 R10, R5, 0x4, R10 ;  /* 0x00000004050a9825 */ /* 0x004fca00078e000a */
[----:B------:R-:W2:Y:S01]  /*04d0*/  @!P1 LDG.E R13, desc[UR8][R10.64] ;  /* 0x000000080a0d9981 */ /* 0x000ea2000c1e1900 */
[----:B------:R-:W0:Y:S01]  /*04e0*/  S2UR UR7, SR_CgaCtaId ;  /* 0x00000000000779c3 */ /* 0x000e220000008800 */
[----:B------:R-:W-:Y:S02]  /*04f0*/  UMOV UR5, 0x400 ;  /* 0x0000040000057882 */ /* 0x000fe40000000000 */
[----:B------:R-:W-:Y:S01]  /*0500*/  UIADD3 UR6, UPT, UPT, UR5, 0x1000, URZ ;  /* 0x0000100005067890 */ /* 0x000fe2000fffe0ff */
[----:B------:R-:W-:Y:S02]  /*0510*/  LEA R16, R19, R14, 0x2 ;  /* 0x0000000e13107211 */ /* 0x000fe400078e10ff */
[----:B------:R-:W-:Y:S01]  /*0520*/  IADD3 R2, PT, PT, R2, 0x1, RZ ;  /* 0x0000000102027810 */ /* 0x000fe20007ffe0ff */
[----:B0-----:R-:W-:Y:S02]  /*0530*/  ULEA UR5, UR7, UR5, 0x18 ;  /* 0x0000000507057291 */ /* 0x001fe4000f8ec0ff */
[----:B------:R-:W-:-:S04]  /*0540*/  ULEA UR6, UR7, UR6, 0x18 ;  /* 0x0000000607067291 */ /* 0x000fc8000f8ec0ff */
[C---:B------:R-:W-:Y:S02]  /*0550*/  LEA R5, R19.reuse, UR5, 0x2 ;  /* 0x0000000513057c11 */ /* 0x040fe4000f8e10ff */
[----:B------:R-:W-:-:S03]  /*0560*/  LEA R12, R19, UR6, 0x2 ;  /* 0x00000006130c7c11 */ /* 0x000fc6000f8e10ff */
[----:B------:R0:W-:Y:S04]  /*0570*/  @P1 STS [R5], RZ ;  /* 0x000000ff05001388 */ /* 0x0001e80000000800 */
[----:B------:R0:W-:Y:S01]  /*0580*/  @P1 STS [R12], RZ ;  /* 0x000000ff0c001388 */ /* 0x0001e20000000800 */
[----:B------:R-:W-:-:S03]  /*0590*/  IADD3 R19, PT, PT, R19, UR15, RZ ;  /* 0x0000000f13137c10 */ /* 0x000fc6000fffe0ff */
[----:B---3--:R0:W-:Y:S04]  /*05a0*/  @!P1 STS [R5], R6 ;  /* 0x0000000605009388 */ /* 0x0081e80000000800 */
[----:B----4-:R0:W-:Y:S01]  /*05b0*/  @!P1 STS [R12], R9 ;  /* 0x000000090c009388 */ /* 0x0101e20000000800 */
[----:B------:R-:W-:-:S03]  /*05c0*/  ISETP.NE.AND P1, PT, R2, R3, PT ;  /* 0x000000030200720c */ /* 0x000fc60003f25270 */
[----:B--2---:R0:W-:Y:S10]  /*05d0*/  STS [R16], R13 ;  /* 0x0000000d10007388 */ /* 0x0041f40000000800 */
[----:B------:R-:W-:Y:S05]  /*05e0*/  @P1 BRA `(.L_x_2) ;  /* 0xfffffffc008c1947 */ /* 0x000fea000383ffff */
.L_x_1:
[----:B------:R-:W-:Y:S05]  /*05f0*/  BSYNC.RECONVERGENT B0 ;  /* 0x0000000000007941 */ /* 0x000fea0003800200 */
.L_x_0:
[----:B------:R-:W-:Y:S04]  /*0600*/  BSSY.RECONVERGENT B0, `(.L_x_3) ;  /* 0x0000060000007945 */ /* 0x000fe80003800200 */
[----:B------:R-:W-:Y:S05]  /*0610*/  @!P2 BRA `(.L_x_4) ;  /* 0x000000040078a947 */ /* 0x000fea0003800000 */
[----:B------:R-:W1:Y:S01]  /*0620*/  S2R R2, SR_CgaCtaId ;  /* 0x0000000000027919 */ /* 0x000e620000008800 */
[----:B0-----:R-:W-:-:S04]  /*0630*/  MOV R5, 0x400 ;  /* 0x0000040000057802 */ /* 0x001fc80000000f00 */
[C---:B------:R-:W-:Y:S02]  /*0640*/  IADD3 R7, PT, PT, R5.reuse, 0x1000, RZ ;  /* 0x0000100005077810 */ /* 0x040fe40007ffe0ff */
[----:B------:R-:W-:Y:S02]  /*0650*/  IADD3 R9, PT, PT, R5, 0x2000, RZ ;  /* 0x0000200005097810 */ /* 0x000fe40007ffe0ff */
[C---:B-1----:R-:W-:Y:S02]  /*0660*/  LEA R5, R2.reuse, R5, 0x18 ;  /* 0x0000000502057211 */ /* 0x042fe400078ec0ff */
[C---:B------:R-:W-:Y:S02]  /*0670*/  LEA R6, R2.reuse, R7, 0x18 ;  /* 0x0000000702067211 */ /* 0x040fe400078ec0ff */
[----:B------:R-:W-:-:S07]  /*0680*/  LEA R2, R2, R9, 0x18 ;  /* 0x0000000902027211 */ /* 0x000fce00078ec0ff */
.L_x_5:
[----:B--2---:R-:W-:Y:S01]  /*0690*/  LEA R25, R0, R19, 0xa ;  /* 0x0000001300197211 */ /* 0x004fe200078e50ff */
[----:B------:R-:W0:Y:S03]  /*06a0*/  LDC.64 R14, c[0x0][0x380] ;  /* 0x0000e000ff0e7b82 */ /* 0x000e260000000a00 */
[C---:B------:R-:W-:Y:S02]  /*06b0*/  IADD3 R7, PT, PT, R25.reuse, UR15, RZ ;  /* 0x0000000f19077c10 */ /* 0x040fe4000fffe0ff */
[----:B------:R-:W-:Y:S02]  /*06c0*/  ISETP.GE.AND P1, PT, R25, UR4, PT ;  /* 0x0000000419007c0c */ /* 0x000fe4000bf26270 */
[C---:B------:R-:W-:Y:S01]  /*06d0*/  ISETP.GE.AND P2, PT, R7.reuse, UR4, PT ;  /* 0x0000000407007c0c */ /* 0x040fe2000bf46270 */
[----:B------:R-:W1:Y:S01]  /*06e0*/  LDC.64 R8, c[0x0][0x388] ;  /* 0x0000e200ff087b82 */ /* 0x000e620000000a00 */
[----:B------:R-:W-:-:S07]  /*06f0*/  IADD3 R17, PT, PT, R7, UR15, RZ ;  /* 0x0000000f07117c10 */ /* 0x000fce000fffe0ff */
[----:B------:R-:W2:Y:S08]  /*0700*/  LDC.64 R30, c[0x0][0x380] ;  /* 0x0000e000ff1e7b82 */ /* 0x000eb00000000a00 */
[----:B------:R-:W3:Y:S01]  /*0710*/  @!P1 LDC.64 R12, c[0x0][0x390] ;  /* 0x0000e400ff0c9b82 */ /* 0x000ee20000000a00 */
[----:B0-----:R-:W-:-:S07]  /*0720*/  @!P1 IMAD.WIDE.U32 R14, R25, 0x4, R14 ;  /* 0x00000004190e9825 */ /* 0x001fce00078e000e */
[----:B------:R-:W0:Y:S01]  /*0730*/  @!P2 LDC.64 R10, c[0x0][0x390] ;  /* 0x0000e400ff0aab82 */ /* 0x000e220000000a00 */
[----:B------:R-:W-:Y:S01]  /*0740*/  ISETP.GE.AND P3, PT, R17, UR4, PT ;  /* 0x0000000411007c0c */ /* 0x000fe2000bf66270 */
[----:B------:R4:W5:Y:S01]  /*0750*/  @!P1 LDG.E R23, desc[UR8][R14.64] ;  /* 0x000000080e179981 */ /* 0x000962000c1e1900 */
[----:B------:R-:W-:Y:S01]  /*0760*/  @P2 MOV R24, RZ ;  /* 0x000000ff00182202 */ /* 0x000fe20000000f00 */
[----:B-1----:R-:W-:-:S04]  /*0770*/  @!P1 IMAD.WIDE.U32 R8, R25, 0x4, R8 ;  /* 0x0000000419089825 */ /* 0x002fc800078e0008 */
[----:B------:R-:W1:Y:S01]  /*0780*/  LDC.64 R28, c[0x0][0x388] ;  /* 0x0000e200ff1c7b82 */ /* 0x000e620000000a00 */
[----:B--2---:R-:W-:Y:S01]  /*0790*/  @!P2 IMAD.WIDE.U32 R30, R7, 0x4, R30 ;  /* 0x00000004071ea825 */ /* 0x004fe200078e001e */
[----:B------:R-:W2:Y:S03]  /*07a0*/  @!P1 LDG.E R8, desc[UR8][R8.64] ;  /* 0x0000000808089981 */ /* 0x000ea6000c1e1900 */
[----:B---3--:R-:W-:-:S03]  /*07b0*/  @!P1 IMAD.WIDE.U32 R12, R25, 0x4, R12 ;  /* 0x00000004190c9825 */ /* 0x008fc600078e000c */
[----:B----4-:R-:W3:Y:S01]  /*07c0*/  LDC.64 R14, c[0x0][0x380] ;  /* 0x0000e000ff0e7b82 */ /* 0x010ee20000000a00 */
[C---:B0-----:R-:W-:Y:S01]  /*07d0*/  @!P2 IMAD.WIDE.U32 R10, R7.reuse, 0x4, R10 ;  /* 0x00000004070aa825 */ /* 0x041fe200078e000a */
[----:B------:R0:W4:Y:S04]  /*07e0*/  @!P1 LDG.E R16, desc[UR8][R12.64] ;  /* 0x000000080c109981 */ /* 0x000128000c1e1900 */
[----:B------:R3:W4:Y:S01]  /*07f0*/  @!P2 LDG.E R24, desc[UR8][R10.64] ;  /* 0x000000080a18a981 */ /* 0x000722000c1e1900 */
[----:B------:R-:W-:Y:S01]  /*0800*/  @P3 MOV R18, RZ ;  /* 0x000000ff00123202 */ /* 0x000fe20000000f00 */
[----:B-1----:R-:W-:Y:S02]  /*0810*/  @!P2 IMAD.WIDE.U32 R28, R7, 0x4, R28 ;  /* 0x00000004071ca825 */ /* 0x002fe400078e001c */
[----:B------:R-:W4:Y:S01]  /*0820*/  @!P2 LDG.E R9, desc[UR8][R30.64] ;  /* 0x000000081e09a981 */ /* 0x000f22000c1e1900 */
[----:B0-----:R-:W0:Y:S01]  /*0830*/  LDC.64 R12, c[0x0][0x388] ;  /* 0x0000e200ff0c7b82 */ /* 0x001e220000000a00 */
[----:B------:R-:W-:-:S02]  /*0840*/  IADD3 R25, PT, PT, R17, UR15, RZ ;  /* 0x0000000f11197c10 */ /* 0x000fc4000fffe0ff */
[----:B------:R-:W4:Y:S05]  /*0850*/  @!P2 LDG.E R7, desc[UR8][R28.64] ;  /* 0x000000081c07a981 */ /* 0x000f2a000c1e1900 */
[----:B---3--:R-:W1:Y:S01]  /*0860*/  @!P3 LDC.64 R10, c[0x0][0x390] ;  /* 0x0000e400ff0abb82 */ /* 0x008e620000000a00 */
[----:B------:R-:W-:Y:S01]  /*0870*/  ISETP.GE.AND P4, PT, R25, UR4, PT ;  /* 0x0000000419007c0c */ /* 0x000fe2000bf86270 */
[----:B------:R-:W-:-:S05]  /*0880*/  @!P3 IMAD.WIDE.U32 R14, R17, 0x4, R14 ;  /* 0x00000004110eb825 */ /* 0x000fca00078e000e */
[----:B------:R3:W4:Y:S01]  /*0890*/  @!P3 LDG.E R22, desc[UR8][R14.64] ;  /* 0x000000080e16b981 */ /* 0x000722000c1e1900 */
[C---:B0-----:R-:W-:Y:S01]  /*08a0*/  @!P3 IMAD.WIDE.U32 R12, R17.reuse, 0x4, R12 ;  /* 0x00000004110cb825 */ /* 0x041fe200078e000c */
[----:B---3--:R-:W0:Y:S03]  /*08b0*/  LDC.64 R14, c[0x0][0x380] ;  /* 0x0000e000ff0e7b82 */ /* 0x008e260000000a00 */
[----:B-1----:R-:W-:Y:S02]  /*08c0*/  @!P3 IMAD.WIDE.U32 R10, R17, 0x4, R10 ;  /* 0x00000004110ab825 */ /* 0x002fe400078e000a */
[----:B------:R1:W3:Y:S04]  /*08d0*/  @!P3 LDG.E R17, desc[UR8][R12.64] ;  /* 0x000000080c11b981 */ /* 0x0002e8000c1e1900 */
[----:B------:R1:W3:Y:S02]  /*08e0*/  @!P3 LDG.E R18, desc[UR8][R10.64] ;  /* 0x000000080a12b981 */ /* 0x0002e4000c1e1900 */
[----:B-1----:R-:W1:Y:S08]  /*08f0*/  LDC.64 R12, c[0x0][0x388] ;  /* 0x0000e200ff0c7b82 */ /* 0x002e700000000a00 */
[----:B------:R-:W1:Y:S01]  /*0900*/  @!P4 LDC.64 R10, c[0x0][0x390] ;  /* 0x0000e400ff0acb82 */ /* 0x000e620000000a00 */
[----:B0-----:R-:W-:-:S05]  /*0910*/  @!P4 IMAD.WIDE.U32 R14, R25, 0x4, R14 ;  /* 0x00000004190ec825 */ /* 0x001fca00078e000e */
[----:B------:R0:W3:Y:S01]  /*0920*/  @!P4 LDG.E R27, desc[UR8][R14.64] ;  /* 0x000000080e1bc981 */ /* 0x0000e2000c1e1900 */
[----:B-1----:R-:W-:-:S05]  /*0930*/  @!P4 IMAD.WIDE.U32 R12, R25, 0x4, R12 ;  /* 0x00000004190cc825 */ /* 0x002fca00078e000c */
[----:B------:R-:W3:Y:S01]  /*0940*/  @!P4 LDG.E R28, desc[UR8][R12.64] ;  /* 0x000000080c1cc981 */ /* 0x000ee2000c1e1900 */
[----:B------:R-:W-:Y:S01]  /*0950*/  @!P4 IMAD.WIDE.U32 R10, R25, 0x4, R10 ;  /* 0x00000004190ac825 */ /* 0x000fe200078e000a */
[----:B------:R-:W-:-:S06]  /*0960*/  @P4 MOV R25, RZ ;  /* 0x000000ff00194202 */ /* 0x000fcc0000000f00 */
[----:B------:R1:W3:Y:S01]  /*0970*/  @!P4 LDG.E R25, desc[UR8][R10.64] ;  /* 0x000000080a19c981 */ /* 0x0002e2000c1e1900 */
[----:B------:R-:W1:Y:S01]  /*0980*/  LDC R29, c[0x0][0x360] ;  /* 0x0000d800ff1d7b82 */ /* 0x000e620000000800 */
[CC--:B------:R-:W-:Y:S02]  /*0990*/  LEA R30, R19.reuse, R5.reuse, 0x2 ;  /* 0x00000005131e7211 */ /* 0x0c0fe400078e10ff */
[C---:B------:R-:W-:Y:S02]  /*09a0*/  LEA R31, R19.reuse, R6, 0x2 ;  /* 0x00000006131f7211 */ /* 0x040fe400078e10ff */
[C---:B0-----:R-:W-:Y:S02]  /*09b0*/  IADD3 R15, PT, PT, R19.reuse, UR15, RZ ;  /* 0x0000000f130f7c10 */ /* 0x041fe4000fffe0ff */
[----:B------:R-:W-:Y:S02]  /*09c0*/  LEA R14, R19, R2, 0x2 ;  /* 0x00000002130e7211 */ /* 0x000fe400078e10ff */
[----:B-1----:R-:W-:-:S02]  /*09d0*/  LEA R10, R15, R5, 0x2 ;  /* 0x000000050f0a7211 */ /* 0x002fc400078e10ff */
[C---:B------:R-:W-:Y:S02]  /*09e0*/  LEA R12, R15.reuse, R6, 0x2 ;  /* 0x000000060f0c7211 */ /* 0x040fe400078e10ff */
[----:B------:R-:W-:-:S04]  /*09f0*/  IADD3 R15, PT, PT, R15, UR15, RZ ;  /* 0x0000000f0f0f7c10 */ /* 0x000fc8000fffe0ff */
[C---:B------:R-:W-:Y:S02]  /*0a00*/  LEA R11, R15.reuse, R5, 0x2 ;  /* 0x000000050f0b7211 */ /* 0x040fe400078e10ff */
[----:B------:R-:W-:Y:S02]  /*0a10*/  IADD3 R19, PT, PT, R15, UR15, RZ ;  /* 0x0000000f0f137c10 */ /* 0x000fe4000fffe0ff */
[----:B------:R-:W-:Y:S01]  /*0a20*/  LEA R13, R29, R14, 0x2 ;  /* 0x0000000e1d0d7211 */ /* 0x000fe200078e10ff */
[----:B-----5:R-:W-:Y:S04]  /*0a30*/  @!P1 STS [R30], R23 ;  /* 0x000000171e009388 */ /* 0x020fe80000000800 */
[----:B--2---:R0:W-:Y:S04]  /*0a40*/  @!P1 STS [R31], R8 ;  /* 0x000000081f009388 */ /* 0x0041e80000000800 */
[----:B------:R-:W-:Y:S04]  /*0a50*/  @P1 STS [R30], RZ ;  /* 0x000000ff1e001388 */ /* 0x000fe80000000800 */
[----:B------:R-:W-:Y:S01]  /*0a60*/  @P1 STS [R31], RZ ;  /* 0x000000ff1f001388 */ /* 0x000fe20000000800 */
[----:B------:R-:W-:-:S02]  /*0a70*/  @P1 MOV R16, RZ ;  /* 0x000000ff00101202 */ /* 0x000fc40000000f00 */
[----:B0-----:R-:W-:-:S03]  /*0a80*/  LEA R8, R15, R6, 0x2 ;  /* 0x000000060f087211 */ /* 0x001fc600078e10ff */
[----:B----4-:R0:W-:Y:S04]  /*0a90*/  STS [R14], R16 ;  /* 0x000000100e007388 */ /* 0x0101e80000000800 */
[----:B------:R-:W-:Y:S01]  /*0aa0*/  @P2 STS [R10], RZ ;  /* 0x000000ff0a002388 */ /* 0x000fe20000000800 */
[----:B------:R-:W-:-:S03]  /*0ab0*/  LEA R15, R29, R13, 0x2 ;  /* 0x0000000d1d0f7211 */ /* 0x000fc600078e10ff */
[----:B------:R-:W-:Y:S04]  /*0ac0*/  @P2 STS [R12], RZ ;  /* 0x000000ff0c002388 */ /* 0x000fe80000000800 */
[----:B------:R1:W-:Y:S01]  /*0ad0*/  @!P2 STS [R10], R9 ;  /* 0x000000090a00a388 */ /* 0x0003e20000000800 */
[----:B0-----:R-:W-:-:S03]  /*0ae0*/  LEA R14, R19, R5, 0x2 ;  /* 0x00000005130e7211 */ /* 0x001fc600078e10ff */
[----:B------:R2:W-:Y:S04]  /*0af0*/  @!P2 STS [R12], R7 ;  /* 0x000000070c00a388 */ /* 0x0005e80000000800 */
[----:B------:R2:W-:Y:S01]  /*0b00*/  STS [R13], R24 ;  /* 0x000000180d007388 */ /* 0x0005e20000000800 */
[----:B-1----:R-:W-:-:S03]  /*0b10*/  LEA R9, R19, R6, 0x2 ;  /* 0x0000000613097211 */ /* 0x002fc600078e10ff */
[----:B------:R2:W-:Y:S01]  /*0b20*/  @P3 STS [R11], RZ ;  /* 0x000000ff0b003388 */ /* 0x0005e20000000800 */
[----:B------:R-:W-:-:S03]  /*0b30*/  LEA R10, R29, R15, 0x2 ;  /* 0x0000000f1d0a7211 */ /* 0x000fc600078e10ff */
[----:B------:R2:W-:Y:S04]  /*0b40*/  @P3 STS [R8], RZ ;  /* 0x000000ff08003388 */ /* 0x0005e80000000800 */
[----:B------:R2:W-:Y:S04]  /*0b50*/  @!P3 STS [R11], R22 ;  /* 0x000000160b00b388 */ /* 0x0005e80000000800 */
[----:B---3--:R2:W-:Y:S04]  /*0b60*/  @!P3 STS [R8], R17 ;  /* 0x000000110800b388 */ /* 0x0085e80000000800 */
[----:B------:R2:W-:Y:S04]  /*0b70*/  STS [R15], R18 ;  /* 0x000000120f007388 */ /* 0x0005e80000000800 */
[----:B------:R2:W-:Y:S04]  /*0b80*/  @P4 STS [R14], RZ ;  /* 0x000000ff0e004388 */ /* 0x0005e80000000800 */
[----:B------:R2:W-:Y:S01]  /*0b90*/  @P4 STS [R9], RZ ;  /* 0x000000ff09004388 */ /* 0x0005e20000000800 */
[----:B------:R-:W-:-:S04]  /*0ba0*/  IADD3 R19, PT, PT, R19, UR15, RZ ;  /* 0x0000000f13137c10 */ /* 0x000fc8000fffe0ff */
[----:B------:R-:W-:Y:S01]  /*0bb0*/  ISETP.GE.U32.AND P1, PT, R19, 0x400, PT ;  /* 0x000004001300780c */ /* 0x000fe20003f26070 */
[----:B------:R2:W-:Y:S04]  /*0bc0*/  @!P4 STS [R14], R27 ;  /* 0x0000001b0e00c388 */ /* 0x0005e80000000800 */
[----:B------:R2:W-:Y:S04]  /*0bd0*/  @!P4 STS [R9], R28 ;  /* 0x0000001c0900c388 */ /* 0x0005e80000000800 */
[----:B------:R2:W-:Y:S04]  /*0be0*/  STS [R10], R25 ;  /* 0x000000190a007388 */ /* 0x0005e80000000800 */
[----:B------:R-:W-:Y:S05]  /*0bf0*/  @!P1 BRA `(.L_x_5) ;  /* 0xfffffff800a49947 */ /* 0x000fea000383ffff */
.L_x_4:
[----:B------:R-:W-:Y:S05]  /*0c00*/  BSYNC.RECONVERGENT B0 ;  /* 0x0000000000007941 */ /* 0x000fea0003800200 */
.L_x_3:
[----:B------:R-:W-:Y:S01]  /*0c10*/  BAR.SYNC.DEFER_BLOCKING 0x0 ;  /* 0x0000000000007b1d */ /* 0x000fe20000010000 */
[----:B--2---:R-:W-:-:S05]  /*0c20*/  MOV R7, R21 ;  /* 0x0000001500077202 */ /* 0x004fca0000000f00 */
[----:B------:R-:W-:Y:S04]  /*0c30*/  BSSY.RECONVERGENT B0, `(.L_x_6) ;  /* 0x000000f000007945 */ /* 0x000fe80003800200 */
[----:B------:R-:W-:Y:S05]  /*0c40*/  @!P0 BRA `(.L_x_7) ;  /* 0x0000000000348947 */ /* 0x000fea0003800000 */
[----:B0-----:R-:W0:Y:S01]  /*0c50*/  S2R R9, SR_CgaCtaId ;  /* 0x0000000000097919 */ /* 0x001e220000008800 */
[----:B------:R-:W-:Y:S01]  /*0c60*/  MOV R2, 0x400 ;  /* 0x0000040000027802 */ /* 0x000fe20000000f00 */
[----:B------:R-:W-:Y:S01]  /*0c70*/  HFMA2 R5, -RZ, RZ, 0, 0 ;  /* 0x00000000ff057431 */ /* 0x000fe200000001ff */
[----:B------:R-:W-:Y:S02]  /*0c80*/  MOV R7, R21 ;  /* 0x0000001500077202 */ /* 0x000fe40000000f00 */
[----:B------:R-:W-:-:S04]  /*0c90*/  IADD3 R2, PT, PT, R2, 0x3000, RZ ;  /* 0x0000300002027810 */ /* 0x000fc80007ffe0ff */
[----:B0-----:R-:W-:-:S07]  /*0ca0*/  LEA R2, R9, R2, 0x18 ;  /* 0x0000000209027211 */ /* 0x001fce00078ec0ff */
.L_x_8:
[----:B------:R-:W-:Y:S02]  /*0cb0*/  LEA R6, R7, R2, 0x2 ;  /* 0x0000000207067211 */ /* 0x000fe400078e10ff */
[----:B------:R-:W-:Y:S02]  /*0cc0*/  IADD3 R5, PT, PT, R5, 0x1, RZ ;  /* 0x0000000105057810 */ /* 0x000fe40007ffe0ff */
[----:B------:R-:W-:Y:S01]  /*0cd0*/  IADD3 R7, PT, PT, R7, UR15, RZ ;  /* 0x0000000f07077c10 */ /* 0x000fe2000fffe0ff */
[----:B------:R1:W-:Y:S01]  /*0ce0*/  STS [R6], RZ ;  /* 0x000000ff06007388 */ /* 0x0003e20000000800 */
[----:B------:R-:W-:-:S04]  /*0cf0*/  LOP3.LUT R8, R4, R5, RZ, 0x3c, !PT ;  /* 0x0000000504087212 */ /* 0x000fc800078e3cff */
[----:B------:R-:W-:-:S13]  /*0d00*/  ISETP.NE.AND P0, PT, R8, 0x2, PT ;  /* 0x000000020800780c */ /* 0x000fda0003f05270 */
[----:B-1----:R-:W-:Y:S05]  /*0d10*/  @P0 BRA `(.L_x_8) ;  /* 0xfffffffc00e40947 */ /* 0x002fea000383ffff */
.L_x_7:
[----:B------:R-:W-:Y:S05]  /*0d20*/  BSYNC.RECONVERGENT B0 ;  /* 0x0000000000007941 */ /* 0x000fea0003800200 */
.L_x_6:
[----:B------:R-:W0:Y:S01]  /*0d30*/  S2UR UR5, SR_CgaCtaId ;  /* 0x00000000000579c3 */ /* 0x000e220000008800 */
[----:B------:R-:W-:Y:S01]  /*0d40*/  UMOV UR4, 0x400 ;  /* 0x0000040000047882 */ /* 0x000fe20000000000 */
[----:B------:R-:W-:Y:S01]  /*0d50*/  BSSY.RECONVERGENT B0, `(.L_x_9) ;  /* 0x0000011000007945 */ /* 0x000fe20003800200 */
[----:B------:R-:W-:-:S04]  /*0d60*/  MOV R4, UR4 ;  /* 0x0000000400047c02 */ /* 0x000fc80008000f00 */
[----:B------:R-:W-:Y:S02]  /*0d70*/  IADD3 R2, PT, PT, R4, 0x3000, RZ ;  /* 0x0000300004027810 */ /* 0x000fe40007ffe0ff */
[----:B0-----:R-:W-:-:S04]  /*0d80*/  MOV R5, UR5 ;  /* 0x0000000500057c02 */ /* 0x001fc80008000f00 */
[----:B------:R-:W-:-:S07]  /*0d90*/  LEA R8, R5, R2, 0x18 ;  /* 0x0000000205087211 */ /* 0x000fce00078ec0ff */
.L_x_10:
[----:B------:R-:W0:Y:S01]  /*0da0*/  LDC R2, c[0x0][0x360] ;  /* 0x0000d800ff027b82 */ /* 0x000e220000000800 */
[----:B-1----:R-:W-:-:S05]  /*0db0*/  LEA R13, R7, R8, 0x2 ;  /* 0x00000008070d7211 */ /* 0x002fca00078e10ff */
[----:B------:R1:W-:Y:S01]  /*0dc0*/  STS [R13], RZ ;  /* 0x000000ff0d007388 */ /* 0x0003e20000000800 */
[C---:B0-----:R-:W-:Y:S02]  /*0dd0*/  LEA R9, R2.reuse, R13, 0x2 ;  /* 0x0000000d02097211 */ /* 0x041fe400078e10ff */
[C---:B------:R-:W-:Y:S02]  /*0de0*/  LEA R7, R2.reuse, R7, 0x2 ;  /* 0x0000000702077211 */ /* 0x040fe400078e10ff */
[C---:B------:R-:W-:Y:S01]  /*0df0*/  LEA R11, R2.reuse, R9, 0x2 ;  /* 0x00000009020b7211 */ /* 0x040fe200078e10ff */
[----:B------:R1:W-:Y:S01]  /*0e00*/  STS [R9], RZ ;  /* 0x000000ff09007388 */ /* 0x0003e20000000800 */
[----:B------:R-:W-:Y:S02]  /*0e10*/  ISETP.GE.U32.AND P0, PT, R7, 0x1000, PT ;  /* 0x000010000700780c */ /* 0x000fe40003f06070 */
[----:B------:R-:W-:Y:S01]  /*0e20*/  LEA R6, R2, R11, 0x2 ;  /* 0x0000000b02067211 */ /* 0x000fe200078e10ff */
[----:B------:R1:W-:Y:S04]  /*0e30*/  STS [R11], RZ ;  /* 0x000000ff0b007388 */ /* 0x0003e80000000800 */
[----:B------:R1:W-:Y:S06]  /*0e40*/  STS [R6], RZ ;  /* 0x000000ff06007388 */ /* 0x0003ec0000000800 */
[----:B------:R-:W-:Y:S05]  /*0e50*/  @!P0 BRA `(.L_x_10) ;  /* 0xfffffffc00d08947 */ /* 0x000fea000383ffff */
[----:B------:R-:W-:Y:S05]  /*0e60*/  BSYNC.RECONVERGENT B0 ;  /* 0x0000000000007941 */ /* 0x000fea0003800200 */
.L_x_9:
[----:B------:R-:W-:Y:S01]  /*0e70*/  BAR.SYNC.DEFER_BLOCKING 0x0 ;  /* 0x0000000000007b1d */ /* 0x000fe20000010000 */
[----:B------:R-:W-:Y:S02]  /*0e80*/  ISETP.NE.AND P0, PT, R26, 0x3, PT ;  /* 0x000000031a00780c */ /* 0x000fe40003f05270 */
[----:B------:R-:W-:Y:S02]  /*0e90*/  ISETP.GE.U32.AND P1, PT, R20, 0x3, PT ;  /* 0x000000031400780c */ /* 0x000fe40003f26070 */
[----:B------:R-:W-:Y:S01]  /*0ea0*/  MOV R7, R21 ;  /* 0x0000001500077202 */ /* 0x000fe20000000f00 */
[----:B------:R-:W-:Y:S08]  /*0eb0*/  BSSY.RECONVERGENT B0, `(.L_x_11) ;  /* 0x000000c000007945 */ /* 0x000ff00003800200 */
[----:B------:R-:W-:Y:S05]  /*0ec0*/  @!P0 BRA `(.L_x_12) ;  /* 0x0000000000288947 */ /* 0x000fea0003800000 */
[----:B-1----:R-:W-:Y:S01]  /*0ed0*/  IADD3 R6, PT, PT, R4, 0x7000, RZ ;  /* 0x0000700004067810 */ /* 0x002fe20007ffe0ff */
[----:B------:R-:W-:Y:S01]  /*0ee0*/  HFMA2 R8, -RZ, RZ, 0, 0 ;  /* 0x00000000ff087431 */ /* 0x000fe200000001ff */
[----:B------:R-:W-:Y:S02]  /*0ef0*/  MOV R7, R21 ;  /* 0x0000001500077202 */ /* 0x000fe40000000f00 */
[----:B------:R-:W-:-:S07]  /*0f00*/  LEA R6, R5, R6, 0x18 ;  /* 0x0000000605067211 */ /* 0x000fce00078ec0ff */
.L_x_13:
[C---:B------:R-:W-:Y:S02]  /*0f10*/  LEA R9, R7.reuse, R6, 0x2 ;  /* 0x0000000607097211 */ /* 0x040fe400078e10ff */
[----:B------:R-:W-:Y:S02]  /*0f20*/  IADD3 R8, PT, PT, R8, 0x1, RZ ;  /* 0x0000000108087810 */ /* 0x000fe40007ffe0ff */
[----:B------:R-:W-:Y:S01]  /*0f30*/  IADD3 R7, PT, PT, R7, UR15, RZ ;  /* 0x0000000f07077c10 */ /* 0x000fe2000fffe0ff */
[----:B------:R0:W-:Y:S01]  /*0f40*/  STS [R9], RZ ;  /* 0x000000ff09007388 */ /* 0x0001e20000000800 */
[----:B------:R-:W-:-:S13]  /*0f50*/  ISETP.NE.AND P0, PT, R8, R3, PT ;  /* 0x000000030800720c */ /* 0x000fda0003f05270 */
[----:B0-----:R-:W-:Y:S05]  /*0f60*/  @P0 BRA `(.L_x_13) ;  /* 0xfffffffc00e80947 */ /* 0x001fea000383ffff */
.L_x_12:
[----:B------:R-:W-:Y:S05]  /*0f70*/  BSYNC.RECONVERGENT B0 ;  /* 0x0000000000007941 */ /* 0x000fea0003800200 */
.L_x_11:
[----:B------:R-:W-:Y:S04]  /*0f80*/  BSSY.RECONVERGENT B0, `(.L_x_14) ;  /* 0x000000f000007945 */ /* 0x000fe80003800200 */
[----:B------:R-:W-:Y:S05]  /*0f90*/  @!P1 BRA `(.L_x_15) ;  /* 0x0000000000349947 */ /* 0x000fea0003800000 */
[----:B-1----:R-:W-:-:S04]  /*0fa0*/  IADD3 R6, PT, PT, R4, 0x7000, RZ ;  /* 0x0000700004067810 */ /* 0x002fc80007ffe0ff */
[----:B------:R-:W-:-:S07]  /*0fb0*/  LEA R8, R5, R6, 0x18 ;  /* 0x0000000605087211 */ /* 0x000fce00078ec0ff */
.L_x_16:
[----:B0-----:R-:W-:Y:S02]  /*0fc0*/  LEA R13, R7, R8, 0x2 ;  /* 0x00000008070d7211 */ /* 0x001fe400078e10ff */
[C---:B------:R-:W-:Y:S02]  /*0fd0*/  LEA R7, R2.reuse, R7, 0x2 ;  /* 0x0000000702077211 */ /* 0x040fe400078e10ff */
[C---:B------:R-:W-:Y:S01]  /*0fe0*/  LEA R9, R2.reuse, R13, 0x2 ;  /* 0x0000000d02097211 */ /* 0x040fe200078e10ff */
[----:B------:R0:W-:Y:S01]  /*0ff0*/  STS [R13], RZ ;  /* 0x000000ff0d007388 */ /* 0x0001e20000000800 */
[----:B------:R-:W-:Y:S02]  /*1000*/  ISETP.GE.U32.AND P0, PT, R7, 0x400, PT ;  /* 0x000004000700780c */ /* 0x000fe40003f06070 */
[C---:B------:R-:W-:Y:S01]  /*1010*/  LEA R11, R2.reuse, R9, 0x2 ;  /* 0x00000009020b7211 */ /* 0x040fe200078e10ff */
[----:B------:R0:W-:Y:S03]  /*1020*/  STS [R9], RZ ;  /* 0x000000ff09007388 */ /* 0x0001e60000000800 */
[----:B------:R-:W-:Y:S01]  /*1030*/  LEA R6, R2, R11, 0x2 ;  /* 0x0000000b02067211 */ /* 0x000fe200078e10ff */
[----:B------:R0:W-:Y:S04]  /*1040*/  STS [R11], RZ ;  /* 0x000000ff0b007388 */ /* 0x0001e80000000800 */
[----:B------:R0:W-:Y:S02]  /*1050*/  STS [R6], RZ ;  /* 0x000000ff06007388 */ /* 0x0001e40000000800 */
[----:B------:R-:W-:Y:S05]  /*1060*/  @!P0 BRA `(.L_x_16) ;  /* 0xfffffffc00d48947 */ /* 0x000fea000383ffff */
.L_x_15:
[----:B------:R-:W-:Y:S05]  /*1070*/  BSYNC.RECONVERGENT B0 ;  /* 0x0000000000007941 */ /* 0x000fea0003800200 */
.L_x_14:
[----:B------:R-:W-:Y:S01]  /*1080*/  BAR.SYNC.DEFER_BLOCKING 0x0 ;  /* 0x0000000000007b1d */ /* 0x000fe20000010000 */
[----:B------:R-:W-:-:S13]  /*1090*/  ISETP.GT.U32.AND P0, PT, R21, 0xff, PT ;  /* 0x000000ff1500780c */ /* 0x000fda0003f04070 */
[----:B------:R-:W-:Y:S05]  /*10a0*/  @P0 BRA `(.L_x_17) ;  /* 0x0000002400fc0947 */ /* 0x000fea0003800000 */
[----:B------:R-:W-:Y:S02]  /*10b0*/  IADD3 R22, PT, PT, R4, 0x1000, RZ ;  /* 0x0000100004167810 */ /* 0x000fe40007ffe0ff */
[C---:B------:R-:W-:Y:S02]  /*10c0*/  LEA R23, R5.reuse, R4, 0x18 ;  /* 0x0000000405177211 */ /* 0x040fe400078ec0ff */
[----:B------:R-:W-:Y:S02]  /*10d0*/  MOV R25, R21 ;  /* 0x0000001500197202 */ /* 0x000fe40000000f00 */
[----:B------:R-:W-:-:S07]  /*10e0*/  LEA R22, R5, R22, 0x18 ;  /* 0x0000001605167211 */ /* 0x000fce00078ec0ff */
.L_x_146:
[C---:B------:R-:W-:Y:S02]  /*10f0*/  SHF.L.U32 R24, R25.reuse, 0x4, RZ ;  /* 0x0000000419187819 */ /* 0x040fe400000006ff */
[----:B------:R-:W-:Y:S02]  /*1100*/  SHF.L.U32 R4, R25, 0x8, RZ ;  /* 0x0000000819047819 */ /* 0x000fe400000006ff */
[----:B------:R-:W-:Y:S02]  /*1110*/  LOP3.LUT R24, R24, 0xffffff00, RZ, 0xc0, !PT ;  /* 0xffffff0018187812 */ /* 0x000fe400078ec0ff */
[----:B------:R-:W-:Y:S02]  /*1120*/  LOP3.LUT R5, R4, 0xf00, RZ, 0xc0, !PT ;  /* 0x00000f0004057812 */ /* 0x000fe400078ec0ff */
[----:B------:R-:W-:Y:S02]  /*1130*/  IADD3 R27, PT, PT, R23, R24, RZ ;  /* 0x00000018171b7210 */ /* 0x000fe40007ffe0ff */
[----:B------:R-:W-:-:S03]  /*1140*/  IADD3 R28, PT, PT, R22, R5, RZ ;  /* 0x00000005161c7210 */ /* 0x000fc60007ffe0ff */
[----:B01----:R-:W-:Y:S04]  /*1150*/  LDS.128 R4, [R27] ;  /* 0x000000001b047984 */ /* 0x003fe80000000c00 */
[----:B------:R-:W0:Y:S04]  /*1160*/  LDS.128 R16, [R28] ;  /* 0x000000001c107984 */ /* 0x000e280000000c00 */
[----:B------:R-:W-:Y:S04]  /*1170*/  LDS.128 R8, [R27+0x10] ;  /* 0x000010001b087984 */ /* 0x000fe80000000c00 */
[----:B------:R-:W1:Y:S01]  /*1180*/  LDS.128 R12, [R28+0x10] ;  /* 0x000010001c0c7984 */ /* 0x000e620000000c00 */
[----:B0-----:R-:W-:-:S04]  /*1190*/  FFMA R4, R4, R16, RZ ;  /* 0x0000001004047223 */ /* 0x001fc800000000ff */
[----:B------:R-:W-:-:S04]  /*11a0*/  FFMA R5, R5, R17, R4 ;  /* 0x0000001105057223 */ /* 0x000fc80000000004 */
[----:B------:R-:W-:-:S04]  /*11b0*/  FFMA R6, R6, R18, R5 ;  /* 0x0000001206067223 */ /* 0x000fc80000000005 */
[----:B------:R-:W-:Y:S02]  /*11c0*/  FFMA R7, R7, R19, R6 ;  /* 0x0000001307077223 */ /* 0x000fe40000000006 */
[----:B------:R-:W-:Y:S02]  /*11d0*/  LDS.128 R16, [R27+0x20] ;  /* 0x000020001b107984 */ /* 0x000fe40000000c00 */
[----:B-1----:R-:W-:Y:S02]  /*11e0*/  FFMA R8, R8, R12, R7 ;  /* 0x0000000c08087223 */ /* 0x002fe40000000007 */
[----:B------:R-:W0:Y:S02]  /*11f0*/  LDS.128 R4, [R28+0x20] ;  /* 0x000020001c047984 */ /* 0x000e240000000c00 */
[----:B------:R-:W-:-:S04]  /*1200*/  FFMA R9, R9, R13, R8 ;  /* 0x0000000d09097223 */ /* 0x000fc80000000008 */
[----:B------:R-:W-:-:S04]  /*1210*/  FFMA R10, R10, R14, R9 ;  /* 0x0000000e0a0a7223 */ /* 0x000fc80000000009 */
[----:B------:R-:W-:Y:S02]  /*1220*/  FFMA R11, R11, R15, R10 ;  /* 0x0000000f0b0b7223 */ /* 0x000fe4000000000a */
[----:B------:R-:W-:Y:S02]  /*1230*/  LDS.128 R12, [R27+0x30] ;  /* 0x000030001b0c7984 */ /* 0x000fe40000000c00 */
[----:B0-----:R-:W-:Y:S02]  /*1240*/  FFMA R4, R16, R4, R11 ;  /* 0x0000000410047223 */ /* 0x001fe4000000000b */
        /* <DEDUP_REMOVED lines=38> */
[----:B------:R-:W-:Y:S02]  /*14b0*/  FFMA R6, R18, R6, R5 ;  /* 0x0000000612067223 */ /* 0x000fe40000000005 */
[----:B------:R-:W1:Y:S02]  /*14c0*/  LDC.64 R4, c[0x0][0x3a0] ;  /* 0x0000e800ff047b82 */ /* 0x000e640000000a00 */
[----:B------:R-:W-:Y:S01]  /*14d0*/  FFMA R19, R19, R7, R6 ;  /* 0x0000000713137223 */ /* 0x000fe20000000006 */
[----:B------:R-:W-:-:S04]  /*14e0*/  LOP3.LUT R6, R25, 0xf0, RZ, 0xc0, !PT ;  /* 0x000000f019067812 */ /* 0x000fc800078ec0ff */
[----:B------:R-:W-:-:S05]  /*14f0*/  LOP3.LUT R7, R6, 0xf, R25, 0xf8, !PT ;  /* 0x0000000f06077812 */ /* 0x000fca00078ef819 */
[----:B-1----:R-:W-:-:S05]  /*1500*/  IMAD.WIDE.U32 R4, R7, 0x4, R4 ;  /* 0x0000000407047825 */ /* 0x002fca00078e0004 */
[----:B------:R1:W2:Y:S01]  /*1510*/  LDG.E R29, desc[UR8][R4.64] ;  /* 0x00000008041d7981 */ /* 0x0002a2000c1e1900 */
[----:B0-----:R-:W-:-:S03]  /*1520*/  FFMA R8, R12, R8, R19 ;  /* 0x000000080c087223 */ /* 0x001fc60000000013 */
[----:B------:R-:W-:Y:S01]  /*1530*/  LDS.128 R16, [R28+0xa0] ;  /* 0x0000a0001c107984 */ /* 0x000fe20000000c00 */
[----:B------:R-:W-:-:S03]  /*1540*/  FFMA R9, R13, R9, R8 ;  /* 0x000000090d097223 */ /* 0x000fc60000000008 */
[----:B-1----:R-:W0:Y:S01]  /*1550*/  LDS.128 R4, [R27+0xa0] ;  /* 0x0000a0001b047984 */ /* 0x002e220000000c00 */
        /* <DEDUP_REMOVED lines=20> */
[----:B------:R-:W-:Y:S01]  /*16a0*/  LDS.128 R16, [R28+0xe0] ;  /* 0x0000e0001c107984 */ /* 0x000fe20000000c00 */
[----:B------:R-:W-:Y:S05]  /*16b0*/  YIELD ;  /* 0x0000000000007946 */ /* 0x000fea0003800000 */
[----:B0-----:R-:W-:Y:S02]  /*16c0*/  FFMA R8, R12, R8, R7 ;  /* 0x000000080c087223 */ /* 0x001fe40000000007 */
[----:B------:R-:W0:Y:S01]  /*16d0*/  LDS.128 R4, [R27+0xe0] ;  /* 0x0000e0001b047984 */ /* 0x000e220000000c00 */
[----:B------:R-:W1:Y:S01]  /*16e0*/  S2UR UR5, SR_CgaCtaId ;  /* 0x00000000000579c3 */ /* 0x000e620000008800 */
[----:B------:R-:W-:-:S04]  /*16f0*/  FFMA R9, R13, R9, R8 ;  /* 0x000000090d097223 */ /* 0x000fc80000000008 */
[----:B------:R-:W-:-:S04]  /*1700*/  FFMA R10, R14, R10, R9 ;  /* 0x0000000a0e0a7223 */ /* 0x000fc80000000009 */
[----:B------:R-:W-:Y:S01]  /*1710*/  FFMA R11, R15, R11, R10 ;  /* 0x0000000b0f0b7223 */ /* 0x000fe2000000000a */
[----:B------:R-:W-:Y:S01]  /*1720*/  UMOV UR4, 0x400 ;  /* 0x0000040000047882 */ /* 0x000fe20000000000 */
[----:B------:R-:W-:Y:S02]  /*1730*/  LDS.128 R12, [R27+0xf0] ;  /* 0x0000f0001b0c7984 */ /* 0x000fe40000000c00 */
[----:B0-----:R-:W-:Y:S02]  /*1740*/  FFMA R4, R4, R16, R11 ;  /* 0x0000001004047223 */ /* 0x001fe4000000000b */
[----:B------:R-:W0:Y:S02]  /*1750*/  LDS.128 R8, [R28+0xf0] ;  /* 0x0000f0001c087984 */ /* 0x000e240000000c00 */
[----:B------:R-:W-:Y:S01]  /*1760*/  FFMA R5, R5, R17, R4 ;  /* 0x0000001105057223 */ /* 0x000fe20000000004 */
[----:B------:R-:W-:-:S03]  /*1770*/  MOV R4, UR4 ;  /* 0x0000000400047c02 */ /* 0x000fc60008000f00 */
[----:B------:R-:W-:Y:S01]  /*1780*/  FFMA R18, R6, R18, R5 ;  /* 0x0000001206127223 */ /* 0x000fe20000000005 */
[----:B-1----:R-:W-:Y:S02]  /*1790*/  MOV R5, UR5 ;  /* 0x0000000500057c02 */ /* 0x002fe40008000f00 */
[----:B------:R-:W-:-:S04]  /*17a0*/  IADD3 R6, PT, PT, R4, 0x2000, RZ ;  /* 0x0000200004067810 */ /* 0x000fc80007ffe0ff */
[----:B------:R-:W-:Y:S02]  /*17b0*/  LEA R17, R5, R6, 0x18 ;  /* 0x0000000605117211 */ /* 0x000fe400078ec0ff */
[----:B------:R-:W-:-:S04]  /*17c0*/  LOP3.LUT R6, R25, 0xf, RZ, 0xc0, !PT ;  /* 0x0000000f19067812 */ /* 0x000fc800078ec0ff */
[----:B------:R-:W-:-:S05]  /*17d0*/  LEA R6, R6, R17, 0x8 ;  /* 0x0000001106067211 */ /* 0x000fca00078e40ff */
[----:B------:R-:W1:Y:S01]  /*17e0*/  LDS R16, [R6] ;  /* 0x0000000006107984 */ /* 0x000e620000000800 */
[----:B------:R-:W-:-:S04]  /*17f0*/  FFMA R7, R7, R19, R18 ;  /* 0x0000001307077223 */ /* 0x000fc80000000012 */
[----:B0-----:R-:W-:-:S04]  /*1800*/  FFMA R8, R12, R8, R7 ;  /* 0x000000080c087223 */ /* 0x001fc80000000007 */
[----:B------:R-:W-:-:S04]  /*1810*/  FFMA R9, R13, R9, R8 ;  /* 0x000000090d097223 */ /* 0x000fc80000000008 */
[----:B------:R-:W-:Y:S01]  /*1820*/  FFMA R10, R14, R10, R9 ;  /* 0x0000000a0e0a7223 */ /* 0x000fe20000000009 */
[----:B------:R-:W-:-:S03]  /*1830*/  IADD3 R8, PT, PT, R4, 0x7000, RZ ;  /* 0x0000700004087810 */ /* 0x000fc60007ffe0ff */
[----:B------:R-:W-:Y:S01]  /*1840*/  FFMA R10, R15, R11, R10 ;  /* 0x0000000b0f0a7223 */ /* 0x000fe2000000000a */
[----:B------:R-:W-:Y:S01]  /*1850*/  LEA R9, R5, R8, 0x18 ;  /* 0x0000000805097211 */ /* 0x000fe200078ec0ff */
[----:B------:R-:W-:Y:S03]  /*1860*/  BSSY.RECONVERGENT B0, `(.L_x_18) ;  /* 0x0000008000007945 */ /* 0x000fe60003800200 */
[----:B------:R-:W-:Y:S01]  /*1870*/  IADD3 R24, PT, PT, R9, R24, RZ ;  /* 0x0000001809187210 */ /* 0x000fe20007ffe0ff */
[----:B--2---:R-:W-:-:S04]  /*1880*/  FMUL R7, R10, R29 ;  /* 0x0000001d0a077220 */ /* 0x004fc80000400000 */
[----:B-1----:R-:W-:-:S07]  /*1890*/  FMUL R11, R7, R16 ;  /* 0x00000010070b7220 */ /* 0x002fce0000400000 */
.L_x_19:
[----:B------:R-:W0:Y:S02]  /*18a0*/  LDS R8, [R24] ;  /* 0x0000000018087984 */ /* 0x000e240000000800 */
[----:B0-----:R-:W-:-:S05]  /*18b0*/  FADD R9, R11, R8 ;  /* 0x000000080b097221 */ /* 0x001fca0000000000 */
[----:B------:R-:W0:Y:S02]  /*18c0*/  ATOMS.CAST.SPIN P0, [R24], R8, R9 ;  /* 0x000000081800758d */ /* 0x000e240001800009 */
[----:B0-----:R-:W-:Y:S05]  /*18d0*/  @!P0 BRA `(.L_x_19) ;  /* 0xfffffffc00f08947 */ /* 0x001fea000383ffff */
[----:B------:R-:W-:Y:S05]  /*18e0*/  BSYNC.RECONVERGENT B0 ;  /* 0x0000000000007941 */ /* 0x000fea0003800200 */
.L_x_18:
[----:B------:R-:W0:Y:S01]  /*18f0*/  LDS R8, [R6+0x4] ;  /* 0x0000040006087984 */ /* 0x000e220000000800 */
[----:B------:R-:W-:Y:S01]  /*1900*/  BSSY.RECONVERGENT B0, `(.L_x_20) ;  /* 0x0000006000007945 */ /* 0x000fe20003800200 */
[----:B0-----:R-:W-:-:S07]  /*1910*/  FMUL R11, R7, R8 ;  /* 0x00000008070b7220 */ /* 0x001fce0000400000 */
.L_x_21:
[----:B------:R-:W0:Y:S02]  /*1920*/  LDS R8, [R24+0x4] ;  /* 0x0000040018087984 */ /* 0x000e240000000800 */
[----:B0-----:R-:W-:-:S05]  /*1930*/  FADD R9, R11, R8 ;  /* 0x000000080b097221 */ /* 0x001fca0000000000 */
[----:B------:R-:W0:Y:S02]  /*1940*/  ATOMS.CAST.SPIN P0, [R24+0x4], R8, R9 ;  /* 0x000004081800758d */ /* 0x000e240001800009 */
[----:B0-----:R-:W-:Y:S05]  /*1950*/  @!P0 BRA `(.L_x_21) ;  /* 0xfffffffc00f08947 */ /* 0x001fea000383ffff */
[----:B------:R-:W-:Y:S05]  /*1960*/  BSYNC.RECONVERGENT B0 ;  /* 0x0000000000007941 */ /* 0x000fea0003800200 */
.L_x_20:
[----:B------:R-:W0:Y:S01]  /*1970*/  LDS R8, [R6+0x8] ;  /* 0x0000080006087984 */ /* 0x000e220000000800 */
[----:B------:R-:W-:Y:S01]  /*1980*/  BSSY.RECONVERGENT B0, `(.L_x_22) ;  /* 0x0000006000007945 */ /* 0x000fe20003800200 */
[----:B0-----:R-:W-:-:S07]  /*1990*/  FMUL R11, R7, R8 ;  /* 0x00000008070b7220 */ /* 0x001fce0000400000 */
.L_x_23:
[----:B------:R-:W0:Y:S02]  /*19a0*/  LDS R8, [R24+0x8] ;  /* 0x0000080018087984 */ /* 0x000e240000000800 */
[----:B0-----:R-:W-:-:S05]  /*19b0*/  FADD R9, R11, R8 ;  /* 0x000000080b097221 */ /* 0x001fca0000000000 */
[----:B------:R-:W0:Y:S02]  /*19c0*/  ATOMS.CAST.SPIN P0, [R24+0x8], R8, R9 ;  /* 0x000008081800758d */ /* 0x000e240001800009 */
[----:B0-----:R-:W-:Y:S05]  /*19d0*/  @!P0 BRA `(.L_x_23) ;  /* 0xfffffffc00f08947 */ /* 0x001fea000383ffff */
[----:B------:R-:W-:Y:S05]  /*19e0*/  BSYNC.RECONVERGENT B0 ;  /* 0x0000000000007941 */ /* 0x000fea0003800200 */
.L_x_22:
[----:B------:R-:W0:Y:S01]  /*19f0*/  LDS R8, [R6+0xc] ;  /* 0x00000c0006087984 */ /* 0x000e220000000800 */
[----:B------:R-:W-:Y:S01]  /*1a00*/  BSSY.RECONVERGENT B0, `(.L_x_24) ;  /* 0x0000006000007945 */ /* 0x000fe20003800200 */
[----:B0-----:R-:W-:-:S07]  /*1a10*/  FMUL R11, R7, R8 ;  /* 0x00000008070b7220 */ /* 0x001fce0000400000 */
.L_x_25:
[----:B------:R-:W0:Y:S02]  /*1a20*/  LDS R8, [R24+0xc] ;  /* 0x00000c0018087984 */ /* 0x000e240000000800 */
[----:B0-----:R-:W-:-:S05]  /*1a30*/  FADD R9, R11, R8 ;  /* 0x000000080b097221 */ /* 0x001fca0000000000 */
[----:B------:R-:W0:Y:S02]  /*1a40*/  ATOMS.CAST.SPIN P0, [R24+0xc], R8, R9 ;  /* 0x00000c081800758d */ /* 0x000e240001800009 */
[----:B0-----:R-:W-:Y:S05]  /*1a50*/  @!P0 BRA `(.L_x_25) ;  /* 0xfffffffc00f08947 */ /* 0x001fea000383ffff */
[----:B------:R-:W-:Y:S05]  /*1a60*/  BSYNC.RECONVERGENT B0 ;  /* 0x0000000000007941 */ /* 0x000fea0003800200 */
.L_x_24:
[----:B------:R-:W0:Y:S01]  /*1a70*/  LDS R8, [R6+0x10] ;  /* 0x0000100006087984 */ /* 0x000e220000000800 */
[----:B------:R-:W-:Y:S01]  /*1a80*/  BSSY.RECONVERGENT B0, `(.L_x_26) ;  /* 0x0000006000007945 */ /* 0x000fe20003800200 */
[----:B0-----:R-:W-:-:S07]  /*1a90*/  FMUL R11, R7, R8 ;  /* 0x00000008070b7220 */ /* 0x001fce0000400000 */
.L_x_27:
[----:B------:R-:W0:Y:S02]  /*1aa0*/  LDS R8, [R24+0x10] ;  /* 0x0000100018087984 */ /* 0x000e240000000800 */
[----:B0-----:R-:W-:-:S05]  /*1ab0*/  FADD R9, R11, R8 ;  /* 0x000000080b097221 */ /* 0x001fca0000000000 */
[----:B------:R-:W0:Y:S02]  /*1ac0*/  ATOMS.CAST.SPIN P0, [R24+0x10], R8, R9 ;  /* 0x000010081800758d */ /* 0x000e240001800009 */
[----:B0-----:R-:W-:Y:S05]  /*1ad0*/  @!P0 BRA `(.L_x_27) ;  /* 0xfffffffc00f08947 */ /* 0x001fea000383ffff */
[----:B------:R-:W-:Y:S05]  /*1ae0*/  BSYNC.RECONVERGENT B0 ;  /* 0x0000000000007941 */ /* 0x000fea0003800200 */
.L_x_26:
[----:B------:R-:W0:Y:S01]  /*1af0*/  LDS R8, [R6+0x14] ;  /* 0x0000140006087984 */ /* 0x000e220000000800 */
[----:B------:R-:W-:Y:S01]  /*1b00*/  BSSY.RECONVERGENT B0, `(.L_x_28) ;  /* 0x0000006000007945 */ /* 0x000fe20003800200 */
[----:B0-----:R-:W-:-:S07]  /*1b10*/  FMUL R11, R7, R8 ;  /* 0x00000008070b7220 */ /* 0x001fce0000400000 */
.L_x_29:
[----:B------:R-:W0:Y:S02]  /*1b20*/  LDS R8, [R24+0x14] ;  /* 0x0000140018087984 */ /* 0x000e240000000800 */
[----:B0-----:R-:W-:-:S05]  /*1b30*/  FADD R9, R11, R8 ;  /* 0x000000080b097221 */ /* 0x001fca0000000000 */
[----:B------:R-:W0:Y:S02]  /*1b40*/  ATOMS.CAST.SPIN P0, [R24+0x14], R8, R9 ;  /* 0x000014081800758d */ /* 0x000e240001800009 */
[----:B0-----:R-:W-:Y:S05]  /*1b50*/  @!P0 BRA `(.L_x_29) ;  /* 0xfffffffc00f08947 */ /* 0x001fea000383ffff */
[----:B------:R-:W-:Y:S05]  /*1b60*/  BSYNC.RECONVERGENT B0 ;  /* 0x0000000000007941 */ /* 0x000fea0003800200 */
.L_x_28:
[----:B------:R-:W0:Y:S01]  /*1b70*/  LDS R8, [R6+0x18] ;  /* 0x0000180006087984 */ /* 0x000e220000000800 */
[----:B------:R-:W-:Y:S01]  /*1b80*/  BSSY.RECONVERGENT B0, `(.L_x_30) ;  /* 0x0000006000007945 */ /* 0x000fe20003800200 */
[----:B0-----:R-:W-:-:S07]  /*1b90*/  FMUL R11, R7, R8 ;  /* 0x00000008070b7220 */ /* 0x001fce0000400000 */
.L_x_31:
[----:B------:R-:W0:Y:S02]  /*1ba0*/  LDS R8, [R24+0x18] ;  /* 0x0000180018087984 */ /* 0x000e240000000800 */
[----:B0-----:R-:W-:-:S05]  /*1bb0*/  FADD R9, R11, R8 ;  /* 0x000000080b097221 */ /* 0x001fca0000000000 */
[----:B------:R-:W0:Y:S02]  /*1bc0*/  ATOMS.CAST.SPIN P0, [R24+0x18], R8, R9 ;  /* 0x000018081800758d */ /* 0x000e240001800009 */
[----:B0-----:R-:W-:Y:S05]  /*1bd0*/  @!P0 BRA `(.L_x_31) ;  /* 0xfffffffc00f08947 */ /* 0x001fea000383ffff */
[----:B------:R-:W-:Y:S05]  /*1be0*/  BSYNC.RECONVERGENT B0 ;  /* 0x0000000000007941 */ /* 0x000fea0003800200 */
.L_x_30:
[----:B------:R-:W0:Y:S01]  /*1bf0*/  LDS R8, [R6+0x1c] ;  /* 0x00001c0006087984 */ /* 0x000e220000000800 */
[----:B------:R-:W-:Y:S01]  /*1c00*/  BSSY.RECONVERGENT B0, `(.L_x_32) ;  /* 0x0000006000007945 */ /* 0x000fe20003800200 */
[----:B0-----:R-:W-:-:S07]  /*1c10*/  FMUL R11, R7, R8 ;  /* 0x00000008070b7220 */ /* 0x001fce0000400000 */
.L_x_33:
[----:B------:R-:W0:Y:S02]  /*1c20*/  LDS R8, [R24+0x1c] ;  /* 0x00001c0018087984 */ /* 0x000e240000000800 */
[----:B0-----:R-:W-:-:S05]  /*1c30*/  FADD R9, R11, R8 ;  /* 0x000000080b097221 */ /* 0x001fca0000000000 */
[----:B------:R-:W0:Y:S02]  /*1c40*/  ATOMS.CAST.SPIN P0, [R24+0x1c], R8, R9 ;  /* 0x00001c081800758d */ /* 0x000e240001800009 */
[----:B0-----:R-:W-:Y:S05]  /*1c50*/  @!P0 BRA `(.L_x_33) ;  /* 0xfffffffc00f08947 */ /* 0x001fea000383ffff */
[----:B------:R-:W-:Y:S05]  /*1c60*/  BSYNC.RECONVERGENT B0 ;  /* 0x0000000000007941 */ /* 0x000fea0003800200 */
.L_x_32:
[----:B------:R-:W0:Y:S01]  /*1c70*/  LDS R8, [R6+0x20] ;  /* 0x0000200006087984 */ /* 0x000e220000000800 */
[----:B------:R-:W-:Y:S01]  /*1c80*/  BSSY.RECONVERGENT B0, `(.L_x_34) ;  /* 0x0000006000007945 */ /* 0x000fe20003800200 */
[----:B0-----:R-:W-:-:S07]  /*1c90*/  FMUL R11, R7, R8 ;  /* 0x00000008070b7220 */ /* 0x001fce0000400000 */
.L_x_35:
[----:B------:R-:W0:Y:S02]  /*1ca0*/  LDS R8, [R24+0x20] ;  /* 0x0000200018087984 */ /* 0x000e240000000800 */
[----:B0-----:R-:W-:-:S05]  /*1cb0*/  FADD R9, R11, R8 ;  /* 0x000000080b097221 */ /* 0x001fca0000000000 */
[----:B------:R-:W0:Y:S02]  /*1cc0*/  ATOMS.CAST.SPIN P0, [R24+0x20], R8, R9 ;  /* 0x000020081800758d */ /* 0x000e240001800009 */
[----:B0-----:R-:W-:Y:S05]  /*1cd0*/  @!P0 BRA `(.L_x_35) ;  /* 0xfffffffc00f08947 */ /* 0x001fea000383ffff */
[----:B------:R-:W-:Y:S05]  /*1ce0*/  BSYNC.RECONVERGENT B0 ;  /* 0x0000000000007941 */ /* 0x000fea0003800200 */
.L_x_34:
[----:B------:R-:W0:Y:S01]  /*1cf0*/  LDS R8, [R6+0x24] ;  /* 0x0000240006087984 */ /* 0x000e220000000800 */
[----:B------:R-:W-:Y:S01]  /*1d00*/  BSSY.RECONVERGENT B0, `(.L_x_36) ;  /* 0x0000006000007945 */ /* 0x000fe20003800200 */
[----:B0-----:R-:W-:-:S07]  /*1d10*/  FMUL R11, R7, R8 ;  /* 0x00000008070b7220 */ /* 0x001fce0000400000 */
.L_x_37:
[----:B------:R-:W0:Y:S02]  /*1d20*/  LDS R8, [R24+0x24] ;  /* 0x0000240018087984 */ /* 0x000e240000000800 */
[----:B0-----:R-:W-:-:S05]  /*1d30*/  FADD R9, R11, R8 ;  /* 0x000000080b097221 */ /* 0x001fca0000000000 */
[----:B------:R-:W0:Y:S02]  /*1d40*/  ATOMS.CAST.SPIN P0, [R24+0x24], R8, R9 ;  /* 0x000024081800758d */ /* 0x000e240001800009 */
[----:B0-----:R-:W-:Y:S05]  /*1d50*/  @!P0 BRA `(.L_x_37) ;  /* 0xfffffffc00f08947 */ /* 0x001fea000383ffff */
[----:B------:R-:W-:Y:S05]  /*1d60*/  BSYNC.RECONVERGENT B0 ;  /* 0x0000000000007941 */ /* 0x000fea0003800200 */
.L_x_36:
[----:B------:R-:W0:Y:S01]  /*1d70*/  LDS R8, [R6+0x28] ;  /* 0x0000280006087984 */ /* 0x000e220000000800 */
[----:B------:R-:W-:Y:S01]  /*1d80*/  BSSY.RECONVERGENT B0, `(.L_x_38) ;  /* 0x0000006000007945 */ /* 0x000fe20003800200 */
[----:B0-----:R-:W-:-:S07]  /*1d90*/  FMUL R11, R7, R8 ;  /* 0x00000008070b7220 */ /* 0x001fce0000400000 */
.L_x_39:
[----:B------:R-:W0:Y:S02]  /*1da0*/  LDS R8, [R24+0x28] ;  /* 0x0000280018087984 */ /* 0x000e240000000800 */
[----:B0-----:R-:W-:-:S05]  /*1db0*/  FADD R9, R11, R8 ;  /* 0x000000080b097221 */ /* 0x001fca0000000000 */
[----:B------:R-:W0:Y:S02]  /*1dc0*/  ATOMS.CAST.SPIN P0, [R24+0x28], R8, R9 ;  /* 0x000028081800758d */ /* 0x000e240001800009 */
[----:B0-----:R-:W-:Y:S05]  /*1dd0*/  @!P0 BRA `(.L_x_39) ;  /* 0xfffffffc00f08947 */ /* 0x001fea000383ffff */
[----:B------:R-:W-:Y:S05]  /*1de0*/  BSYNC.RECONVERGENT B0 ;  /* 0x0000000000007941 */ /* 0x000fea0003800200 */
.L_x_38:
[----:B------:R-:W0:Y:S01]  /*1df0*/  LDS R8, [R6+0x2c] ;  /* 0x00002c0006087984 */ /* 0x000e220000000800 */
[----:B------:R-:W-:Y:S01]  /*1e00*/  BSSY.RECONVERGENT B0, `(.L_x_40) ;  /* 0x0000006000007945 */ /* 0x000fe20003800200 */
[----:B0-----:R-:W-:-:S07]  /*1e10*/  FMUL R11, R7, R8 ;  /* 0x00000008070b7220 */ /* 0x001fce0000400000 */
.L_x_41:
[----:B------:R-:W0:Y:S02]  /*1e20*/  LDS R8, [R24+0x2c] ;  /* 0x00002c0018087984 */ /* 0x000e240000000800 */
[----:B0-----:R-:W-:-:S05]  /*1e30*/  FADD R9, R11, R8 ;  /* 0x000000080b097221 */ /* 0x001fca0000000000 */
[----:B------:R-:W0:Y:S02]  /*1e40*/  ATOMS.CAST.SPIN P0, [R24+0x2c], R8, R9 ;  /* 0x00002c081800758d */ /* 0x000e240001800009 */
[----:B0-----:R-:W-:Y:S05]  /*1e50*/  @!P0 BRA `(.L_x_41) ;  /* 0xfffffffc00f08947 */ /* 0x001fea000383ffff */
[----:B------:R-:W-:Y:S05]  /*1e60*/  BSYNC.RECONVERGENT B0 ;  /* 0x0000000000007941 */ /* 0x000fea0003800200 */
.L_x_40:
[----:B------:R-:W0:Y:S01]  /*1e70*/  LDS R8, [R6+0x30] ;  /* 0x0000300006087984 */ /* 0x000e220000000800 */
[----:B------:R-:W-:Y:S01]  /*1e80*/  BSSY.RECONVERGENT B0, `(.L_x_42) ;  /* 0x0000006000007945 */ /* 0x000fe20003800200 */
[----:B0-----:R-:W-:-:S07]  /*1e90*/  FMUL R11, R7, R8 ;  /* 0x00000008070b7220 */ /* 0x001fce0000400000 */
.L_x_43:
[----:B------:R-:W0:Y:S02]  /*1ea0*/  LDS R8, [R24+0x30] ;  /* 0x0000300018087984 */ /* 0x000e240000000800 */
[----:B0-----:R-:W-:-:S05]  /*1eb0*/  FADD R9, R11, R8 ;  /* 0x000000080b097221 */ /* 0x001fca0000000000 */
[----:B------:R-:W0:Y:S02]  /*1ec0*/  ATOMS.CAST.SPIN P0, [R24+0x30], R8, R9 ;  /* 0x000030081800758d */ /* 0x000e240001800009 */
[----:B0-----:R-:W-:Y:S05]  /*1ed0*/  @!P0 BRA `(.L_x_43) ;  /* 0xfffffffc00f08947 */ /* 0x001fea000383ffff */
[----:B------:R-:W-:Y:S05]  /*1ee0*/  BSYNC.RECONVERGENT B0 ;  /* 0x0000000000007941 */ /* 0x000fea0003800200 */
.L_x_42:
[----:B------:R-:W0:Y:S01]  /*1ef0*/  LDS R8, [R6+0x34] ;  /* 0x0000340006087984 */ /* 0x000e220000000800 */
[----:B------:R-:W-:Y:S01]  /*1f00*/  BSSY.RECONVERGENT B0, `(.L_x_44) ;  /* 0x0000006000007945 */ /* 0x000fe20003800200 */
[----:B0-----:R-:W-:-:S07]  /*1f10*/  FMUL R11, R7, R8 ;  /* 0x00000008070b7220 */ /* 0x001fce0000400000 */
.L_x_45:
[----:B------:R-:W0:Y:S02]  /*1f20*/  LDS R8, [R24+0x34] ;  /* 0x0000340018087984 */ /* 0x000e240000000800 */
[----:B0-----:R-:W-:-:S05]  /*1f30*/  FADD R9, R11, R8 ;  /* 0x000000080b097221 */ /* 0x001fca0000000000 */
[----:B------:R-:W0:Y:S02]  /*1f40*/  ATOMS.CAST.SPIN P0, [R24+0x34], R8, R9 ;  /* 0x000034081800758d */ /* 0x000e240001800009 */
[----:B0-----:R-:W-:Y:S05]  /*1f50*/  @!P0 BRA `(.L_x_45) ;  /* 0xfffffffc00f08947 */ /* 0x001fea000383ffff */
[----:B------:R-:W-:Y:S05]  /*1f60*/  BSYNC.RECONVERGENT B0 ;  /* 0x0000000000007941 */ /* 0x000fea0003800200 */
.L_x_44:
[----:B------:R-:W0:Y:S01]  /*1f70*/  LDS R8, [R6+0x38] ;  /* 0x0000380006087984 */ /* 0x000e220000000800 */
[----:B------:R-:W-:Y:S01]  /*1f80*/  BSSY.RECONVERGENT B0, `(.L_x_46) ;  /* 0x0000006000007945 */ /* 0x000fe20003800200 */
[----:B0-----:R-:W-:-:S07]  /*1f90*/  FMUL R11, R7, R8 ;  /* 0x00000008070b7220 */ /* 0x001fce0000400000 */
.L_x_47:
[----:B------:R-:W0:Y:S02]  /*1fa0*/  LDS R8, [R24+0x38] ;  /* 0x0000380018087984 */ /* 0x000e240000000800 */
[----:B0-----:R-:W-:-:S05]  /*1fb0*/  FADD R9, R11, R8 ;  /* 0x000000080b097221 */ /* 0x001fca0000000000 */
[----:B------:R-:W0:Y:S02]  /*1fc0*/  ATOMS.CAST.SPIN P0, [R24+0x38], R8, R9 ;  /* 0x000038081800758d */ /* 0x000e240001800009 */
[----:B0-----:R-:W-:Y:S05]  /*1fd0*/  @!P0 BRA `(.L_x_47) ;  /* 0xfffffffc00f08947 */ /* 0x001fea000383ffff */
[----:B------:R-:W-:Y:S05]  /*1fe0*/  BSYNC.RECONVERGENT B0 ;  /* 0x0000000000007941 */ /* 0x000fea0003800200 */
.L_x_46:
[----:B------:R-:W0:Y:S01]  /*1ff0*/  LDS R8, [R6+0x3c] ;  /* 0x00003c0006087984 */ /* 0x000e220000000800 */
[----:B------:R-:W-:Y:S01]  /*2000*/  BSSY.RECONVERGENT B0, `(.L_x_48) ;  /* 0x0000006000007945 */ /* 0x000fe20003800200 */
[----:B0-----:R-:W-:-:S07]  /*2010*/  FMUL R11, R7, R8 ;  /* 0x00000008070b7220 */ /* 0x001fce0000400000 */
.L_x_49:
[----:B------:R-:W0:Y:S02]  /*2020*/  LDS R8, [R24+0x3c] ;  /* 0x00003c0018087984 */ /* 0x000e240000000800 */
[----:B0-----:R-:W-:-:S05]  /*2030*/  FADD R9, R11, R8 ;  /* 0x000000080b097221 */ /* 0x001fca0000000000 */
[----:B------:R-:W0:Y:S02]  /*2040*/  ATOMS.CAST.SPIN P0, [R24+0x3c], R8, R9 ;  /* 0x00003c081800758d */ /* 0x000e240001800009 */
[----:B0-----:R-:W-:Y:S05]  /*2050*/  @!P0 BRA `(.L_x_49) ;  /* 0xfffffffc00f08947 */ /* 0x001fea000383ffff */
[----:B------:R-:W-:Y:S05]  /*2060*/  BSYNC.RECONVERGENT B0 ;  /* 0x0000000000007941 */ /* 0x000fea0003800200 */
.L_x_48:
[----:B------:R-:W0:Y:S01]  /*2070*/  LDS R8, [R6+0x40] ;  /* 0x0000400006087984 */ /* 0x000e220000000800 */
[----:B------:R-:W-:Y:S01]  /*2080*/  BSSY.RECONVERGENT B0, `(.L_x_50) ;  /* 0x0000006000007945 */ /* 0x000fe20003800200 */
[----:B0-----:R-:W-:-:S07]  /*2090*/  FMUL R11, R7, R8 ;  /* 0x00000008070b7220 */ /* 0x001fce0000400000 */
.L_x_51:
[----:B------:R-:W0:Y:S02]  /*20a0*/  LDS R8, [R24+0x40] ;  /* 0x0000400018087984 */ /* 0x000e240000000800 */
[----:B0-----:R-:W-:-:S05]  /*20b0*/  FADD R9, R11, R8 ;  /* 0x000000080b097221 */ /* 0x001fca0000000000 */
[----:B------:R-:W0:Y:S02]  /*20c0*/  ATOMS.CAST.SPIN P0, [R24+0x40], R8, R9 ;  /* 0x000040081800758d */ /* 0x000e240001800009 */
[----:B0-----:R-:W-:Y:S05]  /*20d0*/  @!P0 BRA `(.L_x_51) ;  /* 0xfffffffc00f08947 */ /* 0x001fea000383ffff */
[----:B------:R-:W-:Y:S05]  /*20e0*/  BSYNC.RECONVERGENT B0 ;  /* 0x0000000000007941 */ /* 0x000fea0003800200 */
.L_x_50:
[----:B------:R-:W0:Y:S01]  /*20f0*/  LDS R8, [R6+0x44] ;  /* 0x0000440006087984 */ /* 0x000e220000000800 */
[----:B------:R-:W-:Y:S01]  /*2100*/  BSSY.RECONVERGENT B0, `(.L_x_52) ;  /* 0x0000006000007945 */ /* 0x000fe20003800200 */
[----:B0-----:R-:W-:-:S07]  /*2110*/  FMUL R11, R7, R8 ;  /* 0x00000008070b7220 */ /* 0x001fce0000400000 */
.L_x_53:
[----:B------:R-:W0:Y:S02]  /*2120*/  LDS R8, [R24+0x44] ;  /* 0x0000440018087984 */ /* 0x000e240000000800 */
[----:B0-----:R-:W-:-:S05]  /*2130*/  FADD R9, R11, R8 ;  /* 0x000000080b097221 */ /* 0x001fca0000000000 */
[----:B------:R-:W0:Y:S02]  /*2140*/  ATOMS.CAST.SPIN P0, [R24+0x44], R8, R9 ;  /* 0x000044081800758d */ /* 0x000e240001800009 */
[----:B0-----:R-:W-:Y:S05]  /*2150*/  @!P0 BRA `(.L_x_53) ;  /* 0xfffffffc00f08947 */ /* 0x001fea000383ffff */
[----:B------:R-:W-:Y:S05]  /*2160*/  BSYNC.RECONVERGENT B0 ;  /* 0x0000000000007941 */ /* 0x000fea0003800200 */
.L_x_52:
[----:B------:R-:W0:Y:S01]  /*2170*/  LDS R8, [R6+0x48] ;  /* 0x0000480006087984 */ /* 0x000e220000000800 */
[----:B------:R-:W-:Y:S01]  /*2180*/  BSSY.RECONVERGENT B0, `(.L_x_54) ;  /* 0x0000006000007945 */ /* 0x000fe20003800200 */
[----:B0-----:R-:W-:-:S07]  /*2190*/  FMUL R11, R7, R8 ;  /* 0x00000008070b7220 */ /* 0x001fce0000400000 */
.L_x_55:
[----:B------:R-:W0:Y:S02]  /*21a0*/  LDS R8, [R24+0x48] ;  /* 0x0000480018087984 */ /* 0x000e240000000800 */
[----:B0-----:R-:W-:-:S05]  /*21b0*/  FADD R9, R11, R8 ;  /* 0x000000080b097221 */ /* 0x001fca0000000000 */
[----:B------:R-:W0:Y:S02]  /*21c0*/  ATOMS.CAST.SPIN P0, [R24+0x48], R8, R9 ;  /* 0x000048081800758d */ /* 0x000e240001800009 */
[----:B0-----:R-:W-:Y:S05]  /*21d0*/  @!P0 BRA `(.L_x_55) ;  /* 0xfffffffc00f08947 */ /* 0x001fea000383ffff */
[----:B------:R-:W-:Y:S05]  /*21e0*/  BSYNC.RECONVERGENT B0 ;  /* 0x0000000000007941 */ /* 0x000fea0003800200 */
.L_x_54:
[----:B------:R-:W0:Y:S01]  /*21f0*/  LDS R8, [R6+0x4c] ;  /* 0x00004c0006087984 */ /* 0x000e220000000800 */
[----:B------:R-:W-:Y:S01]  /*2200*/  BSSY.RECONVERGENT B0, `(.L_x_56) ;  /* 0x0000006000007945 */ /* 0x000fe20003800200 */
[----:B0-----:R-:W-:-:S07]  /*2210*/  FMUL R11, R7, R8 ;  /* 0x00000008070b7220 */ /* 0x001fce0000400000 */
.L_x_57:
[----:B------:R-:W0:Y:S02]  /*2220*/  LDS R8, [R24+0x4c] ;  /* 0x00004c0018087984 */ /* 0x000e240000000800 */
[----:B0-----:R-:W-:-:S05]  /*2230*/  FADD R9, R11, R8 ;  /* 0x000000080b097221 */ /* 0x001fca0000000000 */
[----:B------:R-:W0:Y:S02]  /*2240*/  ATOMS.CAST.SPIN P0, [R24+0x4c], R8, R9 ;  /* 0x00004c081800758d */ /* 0x000e240001800009 */
[----:B0-----:R-:W-:Y:S05]  /*2250*/  @!P0 BRA `(.L_x_57) ;  /* 0xfffffffc00f08947 */ /* 0x001fea000383ffff */
[----:B------:R-:W-:Y:S05]  /*2260*/  BSYNC.RECONVERGENT B0 ;  /* 0x0000000000007941 */ /* 0x000fea0003800200 */
.L_x_56:
[----:B------:R-:W0:Y:S01]  /*2270*/  LDS R8, [R6+0x50] ;  /* 0x0000500006087984 */ /* 0x000e220000000800 */
[----:B------:R-:W-:Y:S01]  /*2280*/  BSSY.RECONVERGENT B0, `(.L_x_58) ;  /* 0x0000006000007945 */ /* 0x000fe20003800200 */
[----:B0-----:R-:W-:-:S07]  /*2290*/  FMUL R11, R7, R8 ;  /* 0x00000008070b7220 */ /* 0x001fce0000400000 */
.L_x_59:
[----:B------:R-:W0:Y:S02]  /*22a0*/  LDS R8, [R24+0x50] ;  /* 0x0000500018087984 */ /* 0x000e240000000800 */
[----:B0-----:R-:W-:-:S05]  /*22b0*/  FADD R9, R11, R8 ;  /* 0x000000080b097221 */ /* 0x001fca0000000000 */
[----:B------:R-:W0:Y:S02]  /*22c0*/  ATOMS.CAST.SPIN P0, [R24+0x50], R8, R9 ;  /* 0x000050081800758d */ /* 0x000e240001800009 */
[----:B0-----:R-:W-:Y:S05]  /*22d0*/  @!P0 BRA `(.L_x_59) ;  /* 0xfffffffc00f08947 */ /* 0x001fea000383ffff */
[----:B------:R-:W-:Y:S05]  /*22e0*/  BSYNC.RECONVERGENT B0 ;  /* 0x0000000000007941 */ /* 0x000fea0003800200 */
.L_x_58:
[----:B------:R-:W0:Y:S01]  /*22f0*/  LDS R8, [R6+0x54] ;  /* 0x0000540006087984 */ /* 0x000e220000000800 */
[----:B------:R-:W-:Y:S01]  /*2300*/  BSSY.RECONVERGENT B0, `(.L_x_60) ;  /* 0x0000006000007945 */ /* 0x000fe20003800200 */
[----:B0-----:R-:W-:-:S07]  /*2310*/  FMUL R11, R7, R8 ;  /* 0x00000008070b7220 */ /* 0x001fce0000400000 */
.L_x_61:
[----:B------:R-:W0:Y:S02]  /*2320*/  LDS R8, [R24+0x54] ;  /* 0x0000540018087984 */ /* 0x000e240000000800 */
[----:B0-----:R-:W-:-:S05]  /*2330*/  FADD R9, R11, R8 ;  /* 0x000000080b097221 */ /* 0x001fca0000000000 */
[----:B------:R-:W0:Y:S02]  /*2340*/  ATOMS.CAST.SPIN P0, [R24+0x54], R8, R9 ;  /* 0x000054081800758d */ /* 0x000e240001800009 */
[----:B0-----:R-:W-:Y:S05]  /*2350*/  @!P0 BRA `(.L_x_61) ;  /* 0xfffffffc00f08947 */ /* 0x001fea000383ffff */
[----:B------:R-:W-:Y:S05]  /*2360*/  BSYNC.RECONVERGENT B0 ;  /* 0x0000000000007941 */ /* 0x000fea0003800200 */
.L_x_60:
[----:B------:R-:W0:Y:S01]  /*2370*/  LDS R8, [R6+0x58] ;  /* 0x0000580006087984 */ /* 0x000e220000000800 */
[----:B------:R-:W-:Y:S01]  /*2380*/  BSSY.RECONVERGENT B0, `(.L_x_62) ;  /* 0x0000006000007945 */ /* 0x000fe20003800200 */
[----:B0-----:R-:W-:-:S07]  /*2390*/  FMUL R11, R7, R8 ;  /* 0x00000008070b7220 */ /* 0x001fce0000400000 */
.L_x_63:
[----:B------:R-:W0:Y:S02]  /*23a0*/  LDS R8, [R24+0x58] ;  /* 0x0000580018087984 */ /* 0x000e240000000800 */
[----:B0-----:R-:W-:-:S05]  /*23b0*/  FADD R9, R11, R8 ;  /* 0x000000080b097221 */ /* 0x001fca0000000000 */
[----:B------:R-:W0:Y:S02]  /*23c0*/  ATOMS.CAST.SPIN P0, [R24+0x58], R8, R9 ;  /* 0x000058081800758d */ /* 0x000e240001800009 */
[----:B0-----:R-:W-:Y:S05]  /*23d0*/  @!P0 BRA `(.L_x_63) ;  /* 0xfffffffc00f08947 */ /* 0x001fea000383ffff */
[----:B------:R-:W-:Y:S05]  /*23e0*/  BSYNC.RECONVERGENT B0 ;  /* 0x0000000000007941 */ /* 0x000fea0003800200 */
.L_x_62:
[----:B------:R-:W0:Y:S01]  /*23f0*/  LDS R8, [R6+0x5c] ;  /* 0x00005c0006087984 */ /* 0x000e220000000800 */
[----:B------:R-:W-:Y:S01]  /*2400*/  BSSY.RECONVERGENT B0, `(.L_x_64) ;  /* 0x0000006000007945 */ /* 0x000fe20003800200 */
[----:B0-----:R-:W-:-:S07]  /*2410*/  FMUL R11, R7, R8 ;  /* 0x00000008070b7220 */ /* 0x001fce0000400000 */
.L_x_65:
[----:B------:R-:W0:Y:S02]  /*2420*/  LDS R8, [R24+0x5c] ;  /* 0x00005c0018087984 */ /* 0x000e240000000800 */
[----:B0-----:R-:W-:-:S05]  /*2430*/  FADD R9, R11, R8 ;  /* 0x000000080b097221 */ /* 0x001fca0000000000 */
[----:B------:R-:W0:Y:S02]  /*2440*/  ATOMS.CAST.SPIN P0, [R24+0x5c], R8, R9 ;  /* 0x00005c081800758d */ /* 0x000e240001800009 */
[----:B0-----:R-:W-:Y:S05]  /*2450*/  @!P0 BRA `(.L_x_65) ;  /* 0xfffffffc00f08947 */ /* 0x001fea000383ffff */
[----:B------:R-:W-:Y:S05]  /*2460*/  BSYNC.RECONVERGENT B0 ;  /* 0x0000000000007941 */ /* 0x000fea0003800200 */
.L_x_64:
[----:B------:R-:W0:Y:S01]  /*2470*/  LDS R8, [R6+0x60] ;  /* 0x0000600006087984 */ /* 0x000e220000000800 */
[----:B------:R-:W-:Y:S01]  /*2480*/  BSSY.RECONVERGENT B0, `(.L_x_66) ;  /* 0x0000006000007945 */ /* 0x000fe20003800200 */
[----:B0-----:R-:W-:-:S07]  /*2490*/  FMUL R11, R7, R8 ;  /* 0x00000008070b7220 */ /* 0x001fce0000400000 */
.L_x_67:
[----:B------:R-:W0:Y:S02]  /*24a0*/  LDS R8, [R24+0x60] ;  /* 0x0000600018087984 */ /* 0x000e240000000800 */
[----:B0-----:R-:W-:-:S05]  /*24b0*/  FADD R9, R11, R8 ;  /* 0x000000080b097221 */ /* 0x001fca0000000000 */
[----:B------:R-:W0:Y:S02]  /*24c0*/  ATOMS.CAST.SPIN P0, [R24+0x60], R8, R9 ;  /* 0x000060081800758d */ /* 0x000e240001800009 */
[----:B0-----:R-:W-:Y:S05]  /*24d0*/  @!P0 BRA `(.L_x_67) ;  /* 0xfffffffc00f08947 */ /* 0x001fea000383ffff */
[----:B------:R-:W-:Y:S05]  /*24e0*/  BSYNC.RECONVERGENT B0 ;  /* 0x0000000000007941 */ /* 0x000fea0003800200 */
.L_x_66:
[----:B------:R-:W0:Y:S01]  /*24f0*/  LDS R8, [R6+0x64] ;  /* 0x0000640006087984 */ /* 0x000e220000000800 */
[----:B------:R-:W-:Y:S01]  /*2500*/  BSSY.RECONVERGENT B0, `(.L_x_68) ;  /* 0x0000006000007945 */ /* 0x000fe20003800200 */
[----:B0-----:R-:W-:-:S07]  /*2510*/  FMUL R11, R7, R8 ;  /* 0x00000008070b7220 */ /* 0x001fce0000400000 */
.L_x_69:
[----:B------:R-:W0:Y:S02]  /*2520*/  LDS R8, [R24+0x64] ;  /* 0x0000640018087984 */ /* 0x000e240000000800 */
[----:B0-----:R-:W-:-:S05]  /*2530*/  FADD R9, R11, R8 ;  /* 0x000000080b097221 */ /* 0x001fca0000000000 */
[----:B------:R-:W0:Y:S02]  /*2540*/  ATOMS.CAST.SPIN P0, [R24+0x64], R8, R9 ;  /* 0x000064081800758d */ /* 0x000e240001800009 */
[----:B0-----:R-:W-:Y:S05]  /*2550*/  @!P0 BRA `(.L_x_69) ;  /* 0xfffffffc00f08947 */ /* 0x001fea000383ffff */
[----:B------:R-:W-:Y:S05]  /*2560*/  BSYNC.RECONVERGENT B0 ;  /* 0x0000000000007941 */ /* 0x000fea0003800200 */
.L_x_68:
[----:B------:R-:W0:Y:S01]  /*2570*/  LDS R8, [R6+0x68] ;  /* 0x0000680006087984 */ /* 0x000e220000000800 */
[----:B------:R-:W-:Y:S01]  /*2580*/  BSSY.RECONVERGENT B0, `(.L_x_70) ;  /* 0x0000006000007945 */ /* 0x000fe20003800200 */
[----:B0-----:R-:W-:-:S07]  /*2590*/  FMUL R11, R7, R8 ;  /* 0x00000008070b7220 */ /* 0x001fce0000400000 */
.L_x_71:
[----:B------:R-:W0:Y:S02]  /*25a0*/  LDS R8, [R24+0x68] ;  /* 0x0000680018087984 */ /* 0x000e240000000800 */
[----:B0-----:R-:W-:-:S05]  /*25b0*/  FADD R9, R11, R8 ;  /* 0x000000080b097221 */ /* 0x001fca0000000000 */
[----:B------:R-:W0:Y:S02]  /*25c0*/  ATOMS.CAST.SPIN P0, [R24+0x68], R8, R9 ;  /* 0x000068081800758d */ /* 0x000e240001800009 */
[----:B0-----:R-:W-:Y:S05]  /*25d0*/  @!P0 BRA `(.L_x_71) ;  /* 0xfffffffc00f08947 */ /* 0x001fea000383ffff */
[----:B------:R-:W-:Y:S05]  /*25e0*/  BSYNC.RECONVERGENT B0 ;  /* 0x0000000000007941 */ /* 0x000fea0003800200 */
.L_x_70:
[----:B------:R-:W0:Y:S01]  /*25f0*/  LDS R8, [R6+0x6c] ;  /* 0x00006c0006087984 */ /* 0x000e220000000800 */
[----:B------:R-:W-:Y:S01]  /*2600*/  BSSY.RECONVERGENT B0, `(.L_x_72) ;  /* 0x0000006000007945 */ /* 0x000fe20003800200 */
[----:B0-----:R-:W-:-:S07]  /*2610*/  FMUL R11, R7, R8 ;  /* 0x00000008070b7220 */ /* 0x001fce0000400000 */
.L_x_73:
[----:B------:R-:W0:Y:S02]  /*2620*/  LDS R8, [R24+0x6c] ;  /* 0x00006c0018087984 */ /* 0x000e240000000800 */
[----:B0-----:R-:W-:-:S05]  /*2630*/  FADD R9, R11, R8 ;  /* 0x000000080b097221 */ /* 0x001fca0000000000 */
[----:B------:R-:W0:Y:S02]  /*2640*/  ATOMS.CAST.SPIN P0, [R24+0x6c], R8, R9 ;  /* 0x00006c081800758d */ /* 0x000e240001800009 */
[----:B0-----:R-:W-:Y:S05]  /*2650*/  @!P0 BRA `(.L_x_73) ;  /* 0xfffffffc00f08947 */ /* 0x001fea000383ffff */
[----:B------:R-:W-:Y:S05]  /*2660*/  BSYNC.RECONVERGENT B0 ;  /* 0x0000000000007941 */ /* 0x000fea0003800200 */
.L_x_72:
[----:B------:R-:W0:Y:S01]  /*2670*/  LDS R8, [R6+0x70] ;  /* 0x0000700006087984 */ /* 0x000e220000000800 */
[----:B------:R-:W-:Y:S01]  /*2680*/  BSSY.RECONVERGENT B0, `(.L_x_74) ;  /* 0x0000006000007945 */ /* 0x000fe20003800200 */
[----:B0-----:R-:W-:-:S07]  /*2690*/  FMUL R11, R7, R8 ;  /* 0x00000008070b7220 */ /* 0x001fce0000400000 */
.L_x_75:
[----:B------:R-:W0:Y:S02]  /*26a0*/  LDS R8, [R24+0x70] ;  /* 0x0000700018087984 */ /* 0x000e240000000800 */
[----:B0-----:R-:W-:-:S05]  /*26b0*/  FADD R9, R11, R8 ;  /* 0x000000080b097221 */ /* 0x001fca0000000000 */
[----:B------:R-:W0:Y:S02]  /*26c0*/  ATOMS.CAST.SPIN P0, [R24+0x70], R8, R9 ;  /* 0x000070081800758d */ /* 0x000e240001800009 */
[----:B0-----:R-:W-:Y:S05]  /*26d0*/  @!P0 BRA `(.L_x_75) ;  /* 0xfffffffc00f08947 */ /* 0x001fea000383ffff */
[----:B------:R-:W-:Y:S05]  /*26e0*/  BSYNC.RECONVERGENT B0 ;  /* 0x0000000000007941 */ /* 0x000fea0003800200 */
.L_x_74:
[----:B------:R-:W0:Y:S01]  /*26f0*/  LDS R8, [R6+0x74] ;  /* 0x0000740006087984 */ /* 0x000e220000000800 */
[----:B------:R-:W-:Y:S01]  /*2700*/  BSSY.RECONVERGENT B0, `(.L_x_76) ;  /* 0x0000006000007945 */ /* 0x000fe20003800200 */
[----:B0-----:R-:W-:-:S07]  /*2710*/  FMUL R11, R7, R8 ;  /* 0x00000008070b7220 */ /* 0x001fce0000400000 */
.L_x_77:
[----:B------:R-:W0:Y:S02]  /*2720*/  LDS R8, [R24+0x74] ;  /* 0x0000740018087984 */ /* 0x000e240000000800 */
[----:B0-----:R-:W-:-:S05]  /*2730*/  FADD R9, R11, R8 ;  /* 0x000000080b097221 */ /* 0x001fca0000000000 */
[----:B------:R-:W0:Y:S02]  /*2740*/  ATOMS.CAST.SPIN P0, [R24+0x74], R8, R9 ;  /* 0x000074081800758d */ /* 0x000e240001800009 */
[----:B0-----:R-:W-:Y:S05]  /*2750*/  @!P0 BRA `(.L_x_77) ;  /* 0xfffffffc00f08947 */ /* 0x001fea000383ffff */
[----:B------:R-:W-:Y:S05]  /*2760*/  BSYNC.RECONVERGENT B0 ;  /* 0x0000000000007941 */ /* 0x000fea0003800200 */
.L_x_76:
[----:B------:R-:W0:Y:S01]  /*2770*/  LDS R8, [R6+0x78] ;  /* 0x0000780006087984 */ /* 0x000e220000000800 */
[----:B------:R-:W-:Y:S01]  /*2780*/  BSSY.RECONVERGENT B0, `(.L_x_78) ;  /* 0x0000006000007945 */ /* 0x000fe20003800200 */
[----:B0-----:R-:W-:-:S07]  /*2790*/  FMUL R11, R7, R8 ;  /* 0x00000008070b7220 */ /* 0x001fce0000400000 */
.L_x_79:
[----:B------:R-:W0:Y:S02]  /*27a0*/  LDS R8, [R24+0x78] ;  /* 0x0000780018087984 */ /* 0x000e240000000800 */
[----:B0-----:R-:W-:-:S05]  /*27b0*/  FADD R9, R11, R8 ;  /* 0x000000080b097221 */ /* 0x001fca0000000000 */
[----:B------:R-:W0:Y:S02]  /*27c0*/  ATOMS.CAST.SPIN P0, [R24+0x78], R8, R9 ;  /* 0x000078081800758d */ /* 0x000e240001800009 */
[----:B0-----:R-:W-:Y:S05]  /*27d0*/  @!P0 BRA `(.L_x_79) ;  /* 0xfffffffc00f08947 */ /* 0x001fea000383ffff */
[----:B------:R-:W-:Y:S05]  /*27e0*/  BSYNC.RECONVERGENT B0 ;  /* 0x0000000000007941 */ /* 0x000fea0003800200 */
.L_x_78:
[----:B------:R-:W0:Y:S01]  /*27f0*/  LDS R8, [R6+0x7c] ;  /* 0x00007c0006087984 */ /* 0x000e220000000800 */
[----:B------:R-:W-:Y:S01]  /*2800*/  BSSY.RECONVERGENT B0, `(.L_x_80) ;  /* 0x0000006000007945 */ /* 0x000fe20003800200 */
[----:B0-----:R-:W-:-:S07]  /*2810*/  FMUL R11, R7, R8 ;  /* 0x00000008070b7220 */ /* 0x001fce0000400000 */
.L_x_81:
[----:B------:R-:W0:Y:S02]  /*2820*/  LDS R8, [R24+0x7c] ;  /* 0x00007c0018087984 */ /* 0x000e240000000800 */
[----:B0-----:R-:W-:-:S05]  /*2830*/  FADD R9, R11, R8 ;  /* 0x000000080b097221 */ /* 0x001fca0000000000 */
[----:B------:R-:W0:Y:S02]  /*2840*/  ATOMS.CAST.SPIN P0, [R24+0x7c], R8, R9 ;  /* 0x00007c081800758d */ /* 0x000e240001800009 */
[----:B0-----:R-:W-:Y:S05]  /*2850*/  @!P0 BRA `(.L_x_81) ;  /* 0xfffffffc00f08947 */ /* 0x001fea000383ffff */
[----:B------:R-:W-:Y:S05]  /*2860*/  BSYNC.RECONVERGENT B0 ;  /* 0x0000000000007941 */ /* 0x000fea0003800200 */
.L_x_80:
[----:B------:R-:W0:Y:S01]  /*2870*/  LDS R8, [R6+0x80] ;  /* 0x0000800006087984 */ /* 0x000e220000000800 */
[----:B------:R-:W-:Y:S01]  /*2880*/  BSSY.RECONVERGENT B0, `(.L_x_82) ;  /* 0x0000006000007945 */ /* 0x000fe20003800200 */
[----:B0-----:R-:W-:-:S07]  /*2890*/  FMUL R11, R7, R8 ;  /* 0x00000008070b7220 */ /* 0x001fce0000400000 */
.L_x_83:
[----:B------:R-:W0:Y:S02]  /*28a0*/  LDS R8, [R24+0x80] ;  /* 0x0000800018087984 */ /* 0x000e240000000800 */
[----:B0-----:R-:W-:-:S05]  /*28b0*/  FADD R9, R11, R8 ;  /* 0x000000080b097221 */ /* 0x001fca0000000000 */
[----:B------:R-:W0:Y:S02]  /*28c0*/  ATOMS.CAST.SPIN P0, [R24+0x80], R8, R9 ;  /* 0x000080081800758d */ /* 0x000e240001800009 */
[----:B0-----:R-:W-:Y:S05]  /*28d0*/  @!P0 BRA `(.L_x_83) ;  /* 0xfffffffc00f08947 */ /* 0x001fea000383ffff */
[----:B------:R-:W-:Y:S05]  /*28e0*/  BSYNC.RECONVERGENT B0 ;  /* 0x0000000000007941 */ /* 0x000fea0003800200 */
.L_x_82:
[----:B------:R-:W0:Y:S01]  /*28f0*/  LDS R8, [R6+0x84] ;  /* 0x0000840006087984 */ /* 0x000e220000000800 */
[----:B------:R-:W-:Y:S01]  /*2900*/  BSSY.RECONVERGENT B0, `(.L_x_84) ;  /* 0x0000006000007945 */ /* 0x000fe20003800200 */
[----:B0-----:R-:W-:-:S07]  /*2910*/  FMUL R11, R7, R8 ;  /* 0x00000008070b7220 */ /* 0x001fce0000400000 */
.L_x_85:
[----:B------:R-:W0:Y:S02]  /*2920*/  LDS R8, [R24+0x84] ;  /* 0x0000840018087984 */ /* 0x000e240000000800 */
[----:B0-----:R-:W-:-:S05]  /*2930*/  FADD R9, R11, R8 ;  /* 0x000000080b097221 */ /* 0x001fca0000000000 */
[----:B------:R-:W0:Y:S02]  /*2940*/  ATOMS.CAST.SPIN P0, [R24+0x84], R8, R9 ;  /* 0x000084081800758d */ /* 0x000e240001800009 */
[----:B0-----:R-:W-:Y:S05]  /*2950*/  @!P0 BRA `(.L_x_85) ;  /* 0xfffffffc00f08947 */ /* 0x001fea000383ffff */
[----:B------:R-:W-:Y:S05]  /*2960*/  BSYNC.RECONVERGENT B0 ;  /* 0x0000000000007941 */ /* 0x000fea0003800200 */
.L_x_84:
[----:B------:R-:W0:Y:S01]  /*2970*/  LDS R8, [R6+0x88] ;  /* 0x0000880006087984 */ /* 0x000e220000000800 */
[----:B------:R-:W-:Y:S01]  /*2980*/  BSSY.RECONVERGENT B0, `(.L_x_86) ;  /* 0x0000006000007945 */ /* 0x000fe20003800200 */
[----:B0-----:R-:W-:-:S07]  /*2990*/  FMUL R11, R7, R8 ;  /* 0x00000008070b7220 */ /* 0x001fce0000400000 */
.L_x_87:
[----:B------:R-:W0:Y:S02]  /*29a0*/  LDS R8, [R24+0x88] ;  /* 0x0000880018087984 */ /* 0x000e240000000800 */
[----:B0-----:R-:W-:-:S05]  /*29b0*/  FADD R9, R11, R8 ;  /* 0x000000080b097221 */ /* 0x001fca0000000000 */
[----:B------:R-:W0:Y:S02]  /*29c0*/  ATOMS.CAST.SPIN P0, [R24+0x88], R8, R9 ;  /* 0x000088081800758d */ /* 0x000e240001800009 */
[----:B0-----:R-:W-:Y:S05]  /*29d0*/  @!P0 BRA `(.L_x_87) ;  /* 0xfffffffc00f08947 */ /* 0x001fea000383ffff */
[----:B------:R-:W-:Y:S05]  /*29e0*/  BSYNC.RECONVERGENT B0 ;  /* 0x0000000000007941 */ /* 0x000fea0003800200 */
.L_x_86:
[----:B------:R-:W0:Y:S01]  /*29f0*/  LDS R8, [R6+0x8c] ;  /* 0x00008c0006087984 */ /* 0x000e220000000800 */
[----:B------:R-:W-:Y:S01]  /*2a00*/  BSSY.RECONVERGENT B0, `(.L_x_88) ;  /* 0x0000006000007945 */ /* 0x000fe20003800200 */
[----:B0-----:R-:W-:-:S07]  /*2a10*/  FMUL R11, R7, R8 ;  /* 0x00000008070b7220 */ /* 0x001fce0000400000 */
.L_x_89:
[----:B------:R-:W0:Y:S02]  /*2a20*/  LDS R8, [R24+0x8c] ;  /* 0x00008c0018087984 */ /* 0x000e240000000800 */
[----:B0-----:R-:W-:-:S05]  /*2a30*/  FADD R9, R11, R8 ;  /* 0x000000080b097221 */ /* 0x001fca0000000000 */
[----:B------:R-:W0:Y:S02]  /*2a40*/  ATOMS.CAST.SPIN P0, [R24+0x8c], R8, R9 ;  /* 0x00008c081800758d */ /* 0x000e240001800009 */
[----:B0-----:R-:W-:Y:S05]  /*2a50*/  @!P0 BRA `(.L_x_89) ;  /* 0xfffffffc00f08947 */ /* 0x001fea000383ffff */
[----:B------:R-:W-:Y:S05]  /*2a60*/  BSYNC.RECONVERGENT B0 ;  /* 0x0000000000007941 */ /* 0x000fea0003800200 */
.L_x_88:
[----:B------:R-:W0:Y:S01]  /*2a70*/  LDS R8, [R6+0x90] ;  /* 0x0000900006087984 */ /* 0x000e220000000800 */
[----:B------:R-:W-:Y:S01]  /*2a80*/  BSSY.RECONVERGENT B0, `(.L_x_90) ;  /* 0x0000006000007945 */ /* 0x000fe20003800200 */
[----:B0-----:R-:W-:-:S07]  /*2a90*/  FMUL R11, R7, R8 ;  /* 0x00000008070b7220 */ /* 0x001fce0000400000 */
.L_x_91:
[----:B------:R-:W0:Y:S02]  /*2aa0*/  LDS R8, [R24+0x90] ;  /* 0x0000900018087984 */ /* 0x000e240000000800 */
[----:B0-----:R-:W-:-:S05]  /*2ab0*/  FADD R9, R11, R8 ;  /* 0x000000080b097221 */ /* 0x001fca0000000000 */
[----:B------:R-:W0:Y:S02]  /*2ac0*/  ATOMS.CAST.SPIN P0, [R24+0x90], R8, R9 ;  /* 0x000090081800758d */ /* 0x000e240001800009 */
[----:B0-----:R-:W-:Y:S05]  /*2ad0*/  @!P0 BRA `(.L_x_91) ;  /* 0xfffffffc00f08947 */ /* 0x001fea000383ffff */
[----:B------:R-:W-:Y:S05]  /*2ae0*/  BSYNC.RECONVERGENT B0 ;  /* 0x0000000000007941 */ /* 0x000fea0003800200 */
.L_x_90:
[----:B------:R-:W0:Y:S01]  /*2af0*/  LDS R8, [R6+0x94] ;  /* 0x0000940006087984 */ /* 0x000e220000000800 */
[----:B------:R-:W-:Y:S01]  /*2b00*/  BSSY.RECONVERGENT B0, `(.L_x_92) ;  /* 0x0000006000007945 */ /* 0x000fe20003800200 */
[----:B0-----:R-:W-:-:S07]  /*2b10*/  FMUL R11, R7, R8 ;  /* 0x00000008070b7220 */ /* 0x001fce0000400000 */
.L_x_93:
[----:B------:R-:W0:Y:S02]  /*2b20*/  LDS R8, [R24+0x94] ;  /* 0x0000940018087984 */ /* 0x000e240000000800 */
[----:B0-----:R-:W-:-:S05]  /*2b30*/  FADD R9, R11, R8 ;  /* 0x000000080b097221 */ /* 0x001fca0000000000 */
[----:B------:R-:W0:Y:S02]  /*2b40*/  ATOMS.CAST.SPIN P0, [R24+0x94], R8, R9 ;  /* 0x000094081800758d */ /* 0x000e240001800009 */
[----:B0-----:R-:W-:Y:S05]  /*2b50*/  @!P0 BRA `(.L_x_93) ;  /* 0xfffffffc00f08947 */ /* 0x001fea000383ffff */
[----:B------:R-:W-:Y:S05]  /*2b60*/  BSYNC.RECONVERGENT B0 ;  /* 0x0000000000007941 */ /* 0x000fea0003800200 */
.L_x_92:
[----:B------:R-:W0:Y:S01]  /*2b70*/  LDS R8, [R6+0x98] ;  /* 0x0000980006087984 */ /* 0x000e220000000800 */
[----:B------:R-:W-:Y:S01]  /*2b80*/  BSSY.RECONVERGENT B0, `(.L_x_94) ;  /* 0x0000006000007945 */ /* 0x000fe20003800200 */
[----:B0-----:R-:W-:-:S07]  /*2b90*/  FMUL R11, R7, R8 ;  /* 0x00000008070b7220 */ /* 0x001fce0000400000 */
.L_x_95:
[----:B------:R-:W0:Y:S02]  /*2ba0*/  LDS R8, [R24+0x98] ;  /* 0x0000980018087984 */ /* 0x000e240000000800 */
[----:B0-----:R-:W-:-:S05]  /*2bb0*/  FADD R9, R11, R8 ;  /* 0x000000080b097221 */ /* 0x001fca0000000000 */
[----:B------:R-:W0:Y:S02]  /*2bc0*/  ATOMS.CAST.SPIN P0, [R24+0x98], R8, R9 ;  /* 0x000098081800758d */ /* 0x000e240001800009 */
[----:B0-----:R-:W-:Y:S05]  /*2bd0*/  @!P0 BRA `(.L_x_95) ;  /* 0xfffffffc00f08947 */ /* 0x001fea000383ffff */
[----:B------:R-:W-:Y:S05]  /*2be0*/  BSYNC.RECONVERGENT B0 ;  /* 0x0000000000007941 */ /* 0x000fea0003800200 */
.L_x_94:
[----:B------:R-:W0:Y:S01]  /*2bf0*/  LDS R8, [R6+0x9c] ;  /* 0x00009c0006087984 */ /* 0x000e220000000800 */
[----:B------:R-:W-:Y:S01]  /*2c00*/  BSSY.RECONVERGENT B0, `(.L_x_96) ;  /* 0x0000006000007945 */ /* 0x000fe20003800200 */
[----:B0-----:R-:W-:-:S07]  /*2c10*/  FMUL R11, R7, R8 ;  /* 0x00000008070b7220 */ /* 0x001fce0000400000 */
.L_x_97:
[----:B------:R-:W0:Y:S02]  /*2c20*/  LDS R8, [R24+0x9c] ;  /* 0x00009c0018087984 */ /* 0x000e240000000800 */
[----:B0-----:R-:W-:-:S05]  /*2c30*/  FADD R9, R11, R8 ;  /* 0x000000080b097221 */ /* 0x001fca0000000000 */
[----:B------:R-:W0:Y:S02]  /*2c40*/  ATOMS.CAST.SPIN P0, [R24+0x9c], R8, R9 ;  /* 0x00009c081800758d */ /* 0x000e240001800009 */
[----:B0-----:R-:W-:Y:S05]  /*2c50*/  @!P0 BRA `(.L_x_97) ;  /* 0xfffffffc00f08947 */ /* 0x001fea000383ffff */
[----:B------:R-:W-:Y:S05]  /*2c60*/  BSYNC.RECONVERGENT B0 ;  /* 0x0000000000007941 */ /* 0x000fea0003800200 */
.L_x_96:
[----:B------:R-:W0:Y:S01]  /*2c70*/  LDS R8, [R6+0xa0] ;  /* 0x0000a00006087984 */ /* 0x000e220000000800 */
[----:B------:R-:W-:Y:S01]  /*2c80*/  BSSY.RECONVERGENT B0, `(.L_x_98) ;  /* 0x0000006000007945 */ /* 0x000fe20003800200 */
[----:B0-----:R-:W-:-:S07]  /*2c90*/  FMUL R11, R7, R8 ;  /* 0x00000008070b7220 */ /* 0x001fce0000400000 */
.L_x_99:
[----:B------:R-:W0:Y:S02]  /*2ca0*/  LDS R8, [R24+0xa0] ;  /* 0x0000a00018087984 */ /* 0x000e240000000800 */
[----:B0-----:R-:W-:-:S05]  /*2cb0*/  FADD R9, R11, R8 ;  /* 0x000000080b097221 */ /* 0x001fca0000000000 */
[----:B------:R-:W0:Y:S02]  /*2cc0*/  ATOMS.CAST.SPIN P0, [R24+0xa0], R8, R9 ;  /* 0x0000a0081800758d */ /* 0x000e240001800009 */
[----:B0-----:R-:W-:Y:S05]  /*2cd0*/  @!P0 BRA `(.L_x_99) ;  /* 0xfffffffc00f08947 */ /* 0x001fea000383ffff */
[----:B------:R-:W-:Y:S05]  /*2ce0*/  BSYNC.RECONVERGENT B0 ;  /* 0x0000000000007941 */ /* 0x000fea0003800200 */
.L_x_98:
[----:B------:R-:W0:Y:S01]  /*2cf0*/  LDS R8, [R6+0xa4] ;  /* 0x0000a40006087984 */ /* 0x000e220000000800 */
[----:B------:R-:W-:Y:S01]  /*2d00*/  BSSY.RECONVERGENT B0, `(.L_x_100) ;  /* 0x0000006000007945 */ /* 0x000fe20003800200 */
[----:B0-----:R-:W-:-:S07]  /*2d10*/  FMUL R11, R7, R8 ;  /* 0x00000008070b7220 */ /* 0x001fce0000400000 */
.L_x_101:
[----:B------:R-:W0:Y:S02]  /*2d20*/  LDS R8, [R24+0xa4] ;  /* 0x0000a40018087984 */ /* 0x000e240000000800 */
[----:B0-----:R-:W-:-:S05]  /*2d30*/  FADD R9, R11, R8 ;  /* 0x000000080b097221 */ /* 0x001fca0000000000 */
[----:B------:R-:W0:Y:S02]  /*2d40*/  ATOMS.CAST.SPIN P0, [R24+0xa4], R8, R9 ;  /* 0x0000a4081800758d */ /* 0x000e240001800009 */
[----:B0-----:R-:W-:Y:S05]  /*2d50*/  @!P0 BRA `(.L_x_101) ;  /* 0xfffffffc00f08947 */ /* 0x001fea000383ffff */
[----:B------:R-:W-:Y:S05]  /*2d60*/  BSYNC.RECONVERGENT B0 ;  /* 0x0000000000007941 */ /* 0x000fea0003800200 */
.L_x_100:
[----:B------:R-:W0:Y:S01]  /*2d70*/  LDS R8, [R6+0xa8] ;  /* 0x0000a80006087984 */ /* 0x000e220000000800 */
[----:B------:R-:W-:Y:S01]  /*2d80*/  BSSY.RECONVERGENT B0, `(.L_x_102) ;  /* 0x0000006000007945 */ /* 0x000fe20003800200 */
[----:B0-----:R-:W-:-:S07]  /*2d90*/  FMUL R11, R7, R8 ;  /* 0x00000008070b7220 */ /* 0x001fce0000400000 */
.L_x_103:
[----:B------:R-:W0:Y:S02]  /*2da0*/  LDS R8, [R24+0xa8] ;  /* 0x0000a80018087984 */ /* 0x000e240000000800 */
[----:B0-----:R-:W-:-:S05]  /*2db0*/  FADD R9, R11, R8 ;  /* 0x000000080b097221 */ /* 0x001fca0000000000 */
[----:B------:R-:W0:Y:S02]  /*2dc0*/  ATOMS.CAST.SPIN P0, [R24+0xa8], R8, R9 ;  /* 0x0000a8081800758d */ /* 0x000e240001800009 */
[----:B0-----:R-:W-:Y:S05]  /*2dd0*/  @!P0 BRA `(.L_x_103) ;  /* 0xfffffffc00f08947 */ /* 0x001fea000383ffff */
[----:B------:R-:W-:Y:S05]  /*2de0*/  BSYNC.RECONVERGENT B0 ;  /* 0x0000000000007941 */ /* 0x000fea0003800200 */
.L_x_102:
[----:B------:R-:W0:Y:S01]  /*2df0*/  LDS R8, [R6+0xac] ;  /* 0x0000ac0006087984 */ /* 0x000e220000000800 */
[----:B------:R-:W-:Y:S01]  /*2e00*/  BSSY.RECONVERGENT B0, `(.L_x_104) ;  /* 0x0000006000007945 */ /* 0x000fe20003800200 */
[----:B0-----:R-:W-:-:S07]  /*2e10*/  FMUL R11, R7, R8 ;  /* 0x00000008070b7220 */ /* 0x001fce0000400000 */
.L_x_105:
[----:B------:R-:W0:Y:S02]  /*2e20*/  LDS R8, [R24+0xac] ;  /* 0x0000ac0018087984 */ /* 0x000e240000000800 */
[----:B0-----:R-:W-:-:S05]  /*2e30*/  FADD R9, R11, R8 ;  /* 0x000000080b097221 */ /* 0x001fca0000000000 */
[----:B------:R-:W0:Y:S02]  /*2e40*/  ATOMS.CAST.SPIN P0, [R24+0xac], R8, R9 ;  /* 0x0000ac081800758d */ /* 0x000e240001800009 */
[----:B0-----:R-:W-:Y:S05]  /*2e50*/  @!P0 BRA `(.L_x_105) ;  /* 0xfffffffc00f08947 */ /* 0x001fea000383ffff */
[----:B------:R-:W-:Y:S05]  /*2e60*/  BSYNC.RECONVERGENT B0 ;  /* 0x0000000000007941 */ /* 0x000fea0003800200 */
.L_x_104:
[----:B------:R-:W0:Y:S01]  /*2e70*/  LDS R8, [R6+0xb0] ;  /* 0x0000b00006087984 */ /* 0x000e220000000800 */
[----:B------:R-:W-:Y:S01]  /*2e80*/  BSSY.RECONVERGENT B0, `(.L_x_106) ;  /* 0x0000006000007945 */ /* 0x000fe20003800200 */
[----:B0-----:R-:W-:-:S07]  /*2e90*/  FMUL R11, R7, R8 ;  /* 0x00000008070b7220 */ /* 0x001fce0000400000 */
.L_x_107:
[----:B------:R-:W0:Y:S02]  /*2ea0*/  LDS R8, [R24+0xb0] ;  /* 0x0000b00018087984 */ /* 0x000e240000000800 */
[----:B0-----:R-:W-:-:S05]  /*2eb0*/  FADD R9, R11, R8 ;  /* 0x000000080b097221 */ /* 0x001fca0000000000 */
[----:B------:R-:W0:Y:S02]  /*2ec0*/  ATOMS.CAST.SPIN P0, [R24+0xb0], R8, R9 ;  /* 0x0000b0081800758d */ /* 0x000e240001800009 */
[----:B0-----:R-:W-:Y:S05]  /*2ed0*/  @!P0 BRA `(.L_x_107) ;  /* 0xfffffffc00f08947 */ /* 0x001fea000383ffff */
[----:B------:R-:W-:Y:S05]  /*2ee0*/  BSYNC.RECONVERGENT B0 ;  /* 0x0000000000007941 */ /* 0x000fea0003800200 */
.L_x_106:
[----:B------:R-:W0:Y:S01]  /*2ef0*/  LDS R8, [R6+0xb4] ;  /* 0x0000b40006087984 */ /* 0x000e220000000800 */
[----:B------:R-:W-:Y:S01]  /*2f00*/  BSSY.RECONVERGENT B0, `(.L_x_108) ;  /* 0x0000006000007945 */ /* 0x000fe20003800200 */
[----:B0-----:R-:W-:-:S07]  /*2f10*/  FMUL R11, R7, R8 ;  /* 0x00000008070b7220 */ /* 0x001fce0000400000 */
.L_x_109:
[----:B------:R-:W0:Y:S02]  /*2f20*/  LDS R8, [R24+0xb4] ;  /* 0x0000b40018087984 */ /* 0x000e240000000800 */
[----:B0-----:R-:W-:-:S05]  /*2f30*/  FADD R9, R11, R8 ;  /* 0x000000080b097221 */ /* 0x001fca0000000000 */
[----:B------:R-:W0:Y:S02]  /*2f40*/  ATOMS.CAST.SPIN P0, [R24+0xb4], R8, R9 ;  /* 0x0000b4081800758d */ /* 0x000e240001800009 */
[----:B0-----:R-:W-:Y:S05]  /*2f50*/  @!P0 BRA `(.L_x_109) ;  /* 0xfffffffc00f08947 */ /* 0x001fea000383ffff */
[----:B------:R-:W-:Y:S05]  /*2f60*/  BSYNC.RECONVERGENT B0 ;  /* 0x0000000000007941 */ /* 0x000fea0003800200 */
.L_x_108:
[----:B------:R-:W0:Y:S01]  /*2f70*/  LDS R8, [R6+0xb8] ;  /* 0x0000b80006087984 */ /* 0x000e220000000800 */
[----:B------:R-:W-:Y:S01]  /*2f80*/  BSSY.RECONVERGENT B0, `(.L_x_110) ;  /* 0x0000006000007945 */ /* 0x000fe20003800200 */
[----:B0-----:R-:W-:-:S07]  /*2f90*/  FMUL R11, R7, R8 ;  /* 0x00000008070b7220 */ /* 0x001fce0000400000 */
.L_x_111:
[----:B------:R-:W0:Y:S02]  /*2fa0*/  LDS R8, [R24+0xb8] ;  /* 0x0000b80018087984 */ /* 0x000e240000000800 */
[----:B0-----:R-:W-:-:S05]  /*2fb0*/  FADD R9, R11, R8 ;  /* 0x000000080b097221 */ /* 0x001fca0000000000 */
[----:B------:R-:W0:Y:S02]  /*2fc0*/  ATOMS.CAST.SPIN P0, [R24+0xb8], R8, R9 ;  /* 0x0000b8081800758d */ /* 0x000e240001800009 */
[----:B0-----:R-:W-:Y:S05]  /*2fd0*/  @!P0 BRA `(.L_x_111) ;  /* 0xfffffffc00f08947 */ /* 0x001fea000383ffff */
[----:B------:R-:W-:Y:S05]  /*2fe0*/  BSYNC.RECONVERGENT B0 ;  /* 0x0000000000007941 */ /* 0x000fea0003800200 */
.L_x_110:
[----:B------:R-:W0:Y:S01]  /*2ff0*/  LDS R8, [R6+0xbc] ;  /* 0x0000bc0006087984 */ /* 0x000e220000000800 */
[----:B------:R-:W-:Y:S01]  /*3000*/  BSSY.RECONVERGENT B0, `(.L_x_112) ;  /* 0x0000006000007945 */ /* 0x000fe20003800200 */
[----:B0-----:R-:W-:-:S07]  /*3010*/  FMUL R11, R7, R8 ;  /* 0x00000008070b7220 */ /* 0x001fce0000400000 */
.L_x_113:
[----:B------:R-:W0:Y:S02]  /*3020*/  LDS R8, [R24+0xbc] ;  /* 0x0000bc0018087984 */ /* 0x000e240000000800 */
[----:B0-----:R-:W-:-:S05]  /*3030*/  FADD R9, R11, R8 ;  /* 0x000000080b097221 */ /* 0x001fca0000000000 */
[----:B------:R-:W0:Y:S02]  /*3040*/  ATOMS.CAST.SPIN P0, [R24+0xbc], R8, R9 ;  /* 0x0000bc081800758d */ /* 0x000e240001800009 */
[----:B0-----:R-:W-:Y:S05]  /*3050*/  @!P0 BRA `(.L_x_113) ;  /* 0xfffffffc00f08947 */ /* 0x001fea000383ffff */
[----:B------:R-:W-:Y:S05]  /*3060*/  BSYNC.RECONVERGENT B0 ;  /* 0x0000000000007941 */ /* 0x000fea0003800200 */
.L_x_112:
[----:B------:R-:W0:Y:S01]  /*3070*/  LDS R8, [R6+0xc0] ;  /* 0x0000c00006087984 */ /* 0x000e220000000800 */
[----:B------:R-:W-:Y:S01]  /*3080*/  BSSY.RECONVERGENT B0, `(.L_x_114) ;  /* 0x0000006000007945 */ /* 0x000fe20003800200 */
[----:B0-----:R-:W-:-:S07]  /*3090*/  FMUL R11, R7, R8 ;  /* 0x00000008070b7220 */ /* 0x001fce0000400000 */
.L_x_115:
[----:B------:R-:W0:Y:S02]  /*30a0*/  LDS R8, [R24+0xc0] ;  /* 0x0000c00018087984 */ /* 0x000e240000000800 */
[----:B0-----:R-:W-:-:S05]  /*30b0*/  FADD R9, R11, R8 ;  /* 0x000000080b097221 */ /* 0x001fca0000000000 */
[----:B------:R-:W0:Y:S02]  /*30c0*/  ATOMS.CAST.SPIN P0, [R24+0xc0], R8, R9 ;  /* 0x0000c0081800758d */ /* 0x000e240001800009 */
[----:B0-----:R-:W-:Y:S05]  /*30d0*/  @!P0 BRA `(.L_x_115) ;  /* 0xfffffffc00f08947 */ /* 0x001fea000383ffff */
[----:B------:R-:W-:Y:S05]  /*30e0*/  BSYNC.RECONVERGENT B0 ;  /* 0x0000000000007941 */ /* 0x000fea0003800200 */
.L_x_114:
[----:B------:R-:W0:Y:S01]  /*30f0*/  LDS R8, [R6+0xc4] ;  /* 0x0000c40006087984 */ /* 0x000e220000000800 */
[----:B------:R-:W-:Y:S01]  /*3100*/  BSSY.RECONVERGENT B0, `(.L_x_116) ;  /* 0x0000006000007945 */ /* 0x000fe20003800200 */
[----:B0-----:R-:W-:-:S07]  /*3110*/  FMUL R11, R7, R8 ;  /* 0x00000008070b7220 */ /* 0x001fce0000400000 */
.L_x_117:
[----:B------:R-:W0:Y:S02]  /*3120*/  LDS R8, [R24+0xc4] ;  /* 0x0000c40018087984 */ /* 0x000e240000000800 */
[----:B0-----:R-:W-:-:S05]  /*3130*/  FADD R9, R11, R8 ;  /* 0x000000080b097221 */ /* 0x001fca0000000000 */
[----:B------:R-:W0:Y:S02]  /*3140*/  ATOMS.CAST.SPIN P0, [R24+0xc4], R8, R9 ;  /* 0x0000c4081800758d */ /* 0x000e240001800009 */
[----:B0-----:R-:W-:Y:S05]  /*3150*/  @!P0 BRA `(.L_x_117) ;  /* 0xfffffffc00f08947 */ /* 0x001fea000383ffff */
[----:B------:R-:W-:Y:S05]  /*3160*/  BSYNC.RECONVERGENT B0 ;  /* 0x0000000000007941 */ /* 0x000fea0003800200 */
.L_x_116:
[----:B------:R-:W0:Y:S01]  /*3170*/  LDS R8, [R6+0xc8] ;  /* 0x0000c80006087984 */ /* 0x000e220000000800 */
[----:B------:R-:W-:Y:S01]  /*3180*/  BSSY.RECONVERGENT B0, `(.L_x_118) ;  /* 0x0000006000007945 */ /* 0x000fe20003800200 */
[----:B0-----:R-:W-:-:S07]  /*3190*/  FMUL R11, R7, R8 ;  /* 0x00000008070b7220 */ /* 0x001fce0000400000 */
.L_x_119:
[----:B------:R-:W0:Y:S02]  /*31a0*/  LDS R8, [R24+0xc8] ;  /* 0x0000c80018087984 */ /* 0x000e240000000800 */
[----:B0-----:R-:W-:-:S05]  /*31b0*/  FADD R9, R11, R8 ;  /* 0x000000080b097221 */ /* 0x001fca0000000000 */
[----:B------:R-:W0:Y:S02]  /*31c0*/  ATOMS.CAST.SPIN P0, [R24+0xc8], R8, R9 ;  /* 0x0000c8081800758d */ /* 0x000e240001800009 */
[----:B0-----:R-:W-:Y:S05]  /*31d0*/  @!P0 BRA `(.L_x_119) ;  /* 0xfffffffc00f08947 */ /* 0x001fea000383ffff */
[----:B------:R-:W-:Y:S05]  /*31e0*/  BSYNC.RECONVERGENT B0 ;  /* 0x0000000000007941 */ /* 0x000fea0003800200 */
.L_x_118:
[----:B------:R-:W0:Y:S01]  /*31f0*/  LDS R8, [R6+0xcc] ;  /* 0x0000cc0006087984 */ /* 0x000e220000000800 */
[----:B------:R-:W-:Y:S01]  /*3200*/  BSSY.RECONVERGENT B0, `(.L_x_120) ;  /* 0x0000006000007945 */ /* 0x000fe20003800200 */
[----:B0-----:R-:W-:-:S07]  /*3210*/  FMUL R11, R7, R8 ;  /* 0x00000008070b7220 */ /* 0x001fce0000400000 */
.L_x_121:
[----:B------:R-:W0:Y:S02]  /*3220*/  LDS R8, [R24+0xcc] ;  /* 0x0000cc0018087984 */ /* 0x000e240000000800 */
[----:B0-----:R-:W-:-:S05]  /*3230*/  FADD R9, R11, R8 ;  /* 0x000000080b097221 */ /* 0x001fca0000000000 */
[----:B------:R-:W0:Y:S02]  /*3240*/  ATOMS.CAST.SPIN P0, [R24+0xcc], R8, R9 ;  /* 0x0000cc081800758d */ /* 0x000e240001800009 */
[----:B0-----:R-:W-:Y:S05]  /*3250*/  @!P0 BRA `(.L_x_121) ;  /* 0xfffffffc00f08947 */ /* 0x001fea000383ffff */
[----:B------:R-:W-:Y:S05]  /*3260*/  BSYNC.RECONVERGENT B0 ;  /* 0x0000000000007941 */ /* 0x000fea0003800200 */
.L_x_120:
[----:B------:R-:W0:Y:S01]  /*3270*/  LDS R8, [R6+0xd0] ;  /* 0x0000d00006087984 */ /* 0x000e220000000800 */
[----:B------:R-:W-:Y:S01]  /*3280*/  BSSY.RECONVERGENT B0, `(.L_x_122) ;  /* 0x0000006000007945 */ /* 0x000fe20003800200 */
[----:B0-----:R-:W-:-:S07]  /*3290*/  FMUL R11, R7, R8 ;  /* 0x00000008070b7220 */ /* 0x001fce0000400000 */
.L_x_123:
[----:B------:R-:W0:Y:S02]  /*32a0*/  LDS R8, [R24+0xd0] ;  /* 0x0000d00018087984 */ /* 0x000e240000000800 */
[----:B0-----:R-:W-:-:S05]  /*32b0*/  FADD R9, R11, R8 ;  /* 0x000000080b097221 */ /* 0x001fca0000000000 */
[----:B------:R-:W0:Y:S02]  /*32c0*/  ATOMS.CAST.SPIN P0, [R24+0xd0], R8, R9 ;  /* 0x0000d0081800758d */ /* 0x000e240001800009 */
[----:B0-----:R-:W-:Y:S05]  /*32d0*/  @!P0 BRA `(.L_x_123) ;  /* 0xfffffffc00f08947 */ /* 0x001fea000383ffff */
[----:B------:R-:W-:Y:S05]  /*32e0*/  BSYNC.RECONVERGENT B0 ;  /* 0x0000000000007941 */ /* 0x000fea0003800200 */
.L_x_122:
[----:B------:R-:W0:Y:S01]  /*32f0*/  LDS R8, [R6+0xd4] ;  /* 0x0000d40006087984 */ /* 0x000e220000000800 */
[----:B------:R-:W-:Y:S01]  /*3300*/  BSSY.RECONVERGENT B0, `(.L_x_124) ;  /* 0x0000006000007945 */ /* 0x000fe20003800200 */
[----:B0-----:R-:W-:-:S07]  /*3310*/  FMUL R11, R7, R8 ;  /* 0x00000008070b7220 */ /* 0x001fce0000400000 */
.L_x_125:
[----:B------:R-:W0:Y:S02]  /*3320*/  LDS R8, [R24+0xd4] ;  /* 0x0000d40018087984 */ /* 0x000e240000000800 */
[----:B0-----:R-:W-:-:S05]  /*3330*/  FADD R9, R11, R8 ;  /* 0x000000080b097221 */ /* 0x001fca0000000000 */
[----:B------:R-:W0:Y:S02]  /*3340*/  ATOMS.CAST.SPIN P0, [R24+0xd4], R8, R9 ;  /* 0x0000d4081800758d */ /* 0x000e240001800009 */
[----:B0-----:R-:W-:Y:S05]  /*3350*/  @!P0 BRA `(.L_x_125) ;  /* 0xfffffffc00f08947 */ /* 0x001fea000383ffff */
[----:B------:R-:W-:Y:S05]  /*3360*/  BSYNC.RECONVERGENT B0 ;  /* 0x0000000000007941 */ /* 0x000fea0003800200 */
.L_x_124:
[----:B------:R-:W0:Y:S01]  /*3370*/  LDS R8, [R6+0xd8] ;  /* 0x0000d80006087984 */ /* 0x000e220000000800 */
[----:B------:R-:W-:Y:S01]  /*3380*/  BSSY.RECONVERGENT B0, `(.L_x_126) ;  /* 0x0000006000007945 */ /* 0x000fe20003800200 */
[----:B0-----:R-:W-:-:S07]  /*3390*/  FMUL R11, R7, R8 ;  /* 0x00000008070b7220 */ /* 0x001fce0000400000 */
.L_x_127:
[----:B------:R-:W0:Y:S02]  /*33a0*/  LDS R8, [R24+0xd8] ;  /* 0x0000d80018087984 */ /* 0x000e240000000800 */
[----:B0-----:R-:W-:-:S05]  /*33b0*/  FADD R9, R11, R8 ;  /* 0x000000080b097221 */ /* 0x001fca0000000000 */
[----:B------:R-:W0:Y:S02]  /*33c0*/  ATOMS.CAST.SPIN P0, [R24+0xd8], R8, R9 ;  /* 0x0000d8081800758d */ /* 0x000e240001800009 */
[----:B0-----:R-:W-:Y:S05]  /*33d0*/  @!P0 BRA `(.L_x_127) ;  /* 0xfffffffc00f08947 */ /* 0x001fea000383ffff */
[----:B------:R-:W-:Y:S05]  /*33e0*/  BSYNC.RECONVERGENT B0 ;  /* 0x0000000000007941 */ /* 0x000fea0003800200 */
.L_x_126:
[----:B------:R-:W0:Y:S01]  /*33f0*/  LDS R8, [R6+0xdc] ;  /* 0x0000dc0006087984 */ /* 0x000e220000000800 */
[----:B------:R-:W-:Y:S01]  /*3400*/  BSSY.RECONVERGENT B0, `(.L_x_128) ;  /* 0x0000006000007945 */ /* 0x000fe20003800200 */
[----:B0-----:R-:W-:-:S07]  /*3410*/  FMUL R11, R7, R8 ;  /* 0x00000008070b7220 */ /* 0x001fce0000400000 */
.L_x_129:
[----:B------:R-:W0:Y:S02]  /*3420*/  LDS R8, [R24+0xdc] ;  /* 0x0000dc0018087984 */ /* 0x000e240000000800 */
[----:B0-----:R-:W-:-:S05]  /*3430*/  FADD R9, R11, R8 ;  /* 0x000000080b097221 */ /* 0x001fca0000000000 */
[----:B------:R-:W0:Y:S02]  /*3440*/  ATOMS.CAST.SPIN P0, [R24+0xdc], R8, R9 ;  /* 0x0000dc081800758d */ /* 0x000e240001800009 */
[----:B0-----:R-:W-:Y:S05]  /*3450*/  @!P0 BRA `(.L_x_129) ;  /* 0xfffffffc00f08947 */ /* 0x001fea000383ffff */
[----:B------:R-:W-:Y:S05]  /*3460*/  BSYNC.RECONVERGENT B0 ;  /* 0x0000000000007941 */ /* 0x000fea0003800200 */
.L_x_128:
[----:B------:R-:W0:Y:S01]  /*3470*/  LDS R8, [R6+0xe0] ;  /* 0x0000e00006087984 */ /* 0x000e220000000800 */
[----:B------:R-:W-:Y:S01]  /*3480*/  BSSY.RECONVERGENT B0, `(.L_x_130) ;  /* 0x0000006000007945 */ /* 0x000fe20003800200 */
[----:B0-----:R-:W-:-:S07]  /*3490*/  FMUL R11, R7, R8 ;  /* 0x00000008070b7220 */ /* 0x001fce0000400000 */
.L_x_131:
[----:B------:R-:W0:Y:S02]  /*34a0*/  LDS R8, [R24+0xe0] ;  /* 0x0000e00018087984 */ /* 0x000e240000000800 */
[----:B0-----:R-:W-:-:S05]  /*34b0*/  FADD R9, R11, R8 ;  /* 0x000000080b097221 */ /* 0x001fca0000000000 */
[----:B------:R-:W0:Y:S02]  /*34c0*/  ATOMS.CAST.SPIN P0, [R24+0xe0], R8, R9 ;  /* 0x0000e0081800758d */ /* 0x000e240001800009 */
[----:B0-----:R-:W-:Y:S05]  /*34d0*/  @!P0 BRA `(.L_x_131) ;  /* 0xfffffffc00f08947 */ /* 0x001fea000383ffff */
[----:B------:R-:W-:Y:S05]  /*34e0*/  BSYNC.RECONVERGENT B0 ;  /* 0x0000000000007941 */ /* 0x000fea0003800200 */
.L_x_130:
[----:B------:R-:W0:Y:S01]  /*34f0*/  LDS R8, [R6+0xe4] ;  /* 0x0000e40006087984 */ /* 0x000e220000000800 */
[----:B------:R-:W-:Y:S01]  /*3500*/  BSSY.RECONVERGENT B0, `(.L_x_132) ;  /* 0x0000006000007945 */ /* 0x000fe20003800200 */
[----:B0-----:R-:W-:-:S07]  /*3510*/  FMUL R11, R7, R8 ;  /* 0x00000008070b7220 */ /* 0x001fce0000400000 */
.L_x_133:
[----:B------:R-:W0:Y:S02]  /*3520*/  LDS R8, [R24+0xe4] ;  /* 0x0000e40018087984 */ /* 0x000e240000000800 */
[----:B0-----:R-:W-:-:S05]  /*3530*/  FADD R9, R11, R8 ;  /* 0x000000080b097221 */ /* 0x001fca0000000000 */
[----:B------:R-:W0:Y:S02]  /*3540*/  ATOMS.CAST.SPIN P0, [R24+0xe4], R8, R9 ;  /* 0x0000e4081800758d */ /* 0x000e240001800009 */
[----:B0-----:R-:W-:Y:S05]  /*3550*/  @!P0 BRA `(.L_x_133) ;  /* 0xfffffffc00f08947 */ /* 0x001fea000383ffff */
[----:B------:R-:W-:Y:S05]  /*3560*/  BSYNC.RECONVERGENT B0 ;  /* 0x0000000000007941 */ /* 0x000fea0003800200 */
.L_x_132:
[----:B------:R-:W0:Y:S01]  /*3570*/  LDS R8, [R6+0xe8] ;  /* 0x0000e80006087984 */ /* 0x000e220000000800 */
[----:B------:R-:W-:Y:S01]  /*3580*/  BSSY.RECONVERGENT B0, `(.L_x_134) ;  /* 0x0000006000007945 */ /* 0x000fe20003800200 */
[----:B0-----:R-:W-:-:S07]  /*3590*/  FMUL R11, R7, R8 ;  /* 0x00000008070b7220 */ /* 0x001fce0000400000 */
.L_x_135:
[----:B------:R-:W0:Y:S02]  /*35a0*/  LDS R8, [R24+0xe8] ;  /* 0x0000e80018087984 */ /* 0x000e240000000800 */
[----:B0-----:R-:W-:-:S05]  /*35b0*/  FADD R9, R11, R8 ;  /* 0x000000080b097221 */ /* 0x001fca0000000000 */
[----:B------:R-:W0:Y:S02]  /*35c0*/  ATOMS.CAST.SPIN P0, [R24+0xe8], R8, R9 ;  /* 0x0000e8081800758d */ /* 0x000e240001800009 */
[----:B0-----:R-:W-:Y:S05]  /*35d0*/  @!P0 BRA `(.L_x_135) ;  /* 0xfffffffc00f08947 */ /* 0x001fea000383ffff */
[----:B------:R-:W-:Y:S05]  /*35e0*/  BSYNC.RECONVERGENT B0 ;  /* 0x0000000000007941 */ /* 0x000fea0003800200 */
.L_x_134:
[----:B------:R-:W0:Y:S01]  /*35f0*/  LDS R8, [R6+0xec] ;  /* 0x0000ec0006087984 */ /* 0x000e220000000800 */
[----:B------:R-:W-:Y:S01]  /*3600*/  BSSY.RECONVERGENT B0, `(.L_x_136) ;  /* 0x0000006000007945 */ /* 0x000fe20003800200 */
[----:B0-----:R-:W-:-:S07]  /*3610*/  FMUL R11, R7, R8 ;  /* 0x00000008070b7220 */ /* 0x001fce0000400000 */
.L_x_137:
[----:B------:R-:W0:Y:S02]  /*3620*/  LDS R8, [R24+0xec] ;  /* 0x0000ec0018087984 */ /* 0x000e240000000800 */
[----:B0-----:R-:W-:-:S05]  /*3630*/  FADD R9, R11, R8 ;  /* 0x000000080b097221 */ /* 0x001fca0000000000 */
[----:B------:R-:W0:Y:S02]  /*3640*/  ATOMS.CAST.SPIN P0, [R24+0xec], R8, R9 ;  /* 0x0000ec081800758d */ /* 0x000e240001800009 */
[----:B0-----:R-:W-:Y:S05]  /*3650*/  @!P0 BRA `(.L_x_137) ;  /* 0xfffffffc00f08947 */ /* 0x001fea000383ffff */
[----:B------:R-:W-:Y:S05]  /*3660*/  BSYNC.RECONVERGENT B0 ;  /* 0x0000000000007941 */ /* 0x000fea0003800200 */
.L_x_136:
[----:B------:R-:W0:Y:S01]  /*3670*/  LDS R8, [R6+0xf0] ;  /* 0x0000f00006087984 */ /* 0x000e220000000800 */
[----:B------:R-:W-:Y:S01]  /*3680*/  BSSY.RECONVERGENT B0, `(.L_x_138) ;  /* 0x0000006000007945 */ /* 0x000fe20003800200 */
[----:B0-----:R-:W-:-:S07]  /*3690*/  FMUL R11, R7, R8 ;  /* 0x00000008070b7220 */ /* 0x001fce0000400000 */
.L_x_139:
[----:B------:R-:W0:Y:S02]  /*36a0*/  LDS R8, [R24+0xf0] ;  /* 0x0000f00018087984 */ /* 0x000e240000000800 */
[----:B0-----:R-:W-:-:S05]  /*36b0*/  FADD R9, R11, R8 ;  /* 0x000000080b097221 */ /* 0x001fca0000000000 */
[----:B------:R-:W0:Y:S02]  /*36c0*/  ATOMS.CAST.SPIN P0, [R24+0xf0], R8, R9 ;  /* 0x0000f0081800758d */ /* 0x000e240001800009 */
[----:B0-----:R-:W-:Y:S05]  /*36d0*/  @!P0 BRA `(.L_x_139) ;  /* 0xfffffffc00f08947 */ /* 0x001fea000383ffff */
[----:B------:R-:W-:Y:S05]  /*36e0*/  BSYNC.RECONVERGENT B0 ;  /* 0x0000000000007941 */ /* 0x000fea0003800200 */
.L_x_138:
[----:B------:R-:W0:Y:S01]  /*36f0*/  LDS R8, [R6+0xf4] ;  /* 0x0000f40006087984 */ /* 0x000e220000000800 */
[----:B------:R-:W-:Y:S01]  /*3700*/  BSSY.RECONVERGENT B0, `(.L_x_140) ;  /* 0x0000006000007945 */ /* 0x000fe20003800200 */
[----:B0-----:R-:W-:-:S07]  /*3710*/  FMUL R11, R7, R8 ;  /* 0x00000008070b7220 */ /* 0x001fce0000400000 */
.L_x_141:
[----:B------:R-:W0:Y:S02]  /*3720*/  LDS R8, [R24+0xf4] ;  /* 0x0000f40018087984 */ /* 0x000e240000000800 */
[----:B0-----:R-:W-:-:S05]  /*3730*/  FADD R9, R11, R8 ;  /* 0x000000080b097221 */ /* 0x001fca0000000000 */
[----:B------:R-:W0:Y:S02]  /*3740*/  ATOMS.CAST.SPIN P0, [R24+0xf4], R8, R9 ;  /* 0x0000f4081800758d */ /* 0x000e240001800009 */
[----:B0-----:R-:W-:Y:S05]  /*3750*/  @!P0 BRA `(.L_x_141) ;  /* 0xfffffffc00f08947 */ /* 0x001fea000383ffff */
[----:B------:R-:W-:Y:S05]  /*3760*/  BSYNC.RECONVERGENT B0 ;  /* 0x0000000000007941 */ /* 0x000fea0003800200 */
.L_x_140:
[----:B------:R-:W0:Y:S01]  /*3770*/  LDS R8, [R6+0xf8] ;  /* 0x0000f80006087984 */ /* 0x000e220000000800 */
[----:B------:R-:W-:Y:S01]  /*3780*/  BSSY.RECONVERGENT B0, `(.L_x_142) ;  /* 0x0000006000007945 */ /* 0x000fe20003800200 */
[----:B0-----:R-:W-:-:S07]  /*3790*/  FMUL R11, R7, R8 ;  /* 0x00000008070b7220 */ /* 0x001fce0000400000 */
.L_x_143:
[----:B------:R-:W0:Y:S02]  /*37a0*/  LDS R8, [R24+0xf8] ;  /* 0x0000f80018087984 */ /* 0x000e240000000800 */
[----:B0-----:R-:W-:-:S05]  /*37b0*/  FADD R9, R11, R8 ;  /* 0x000000080b097221 */ /* 0x001fca0000000000 */
[----:B------:R-:W0:Y:S02]  /*37c0*/  ATOMS.CAST.SPIN P0, [R24+0xf8], R8, R9 ;  /* 0x0000f8081800758d */ /* 0x000e240001800009 */
[----:B0-----:R-:W-:Y:S05]  /*37d0*/  @!P0 BRA `(.L_x_143) ;  /* 0xfffffffc00f08947 */ /* 0x001fea000383ffff */
[----:B------:R-:W-:Y:S05]  /*37e0*/  BSYNC.RECONVERGENT B0 ;  /* 0x0000000000007941 */ /* 0x000fea0003800200 */
.L_x_142:
[----:B------:R-:W0:Y:S01]  /*37f0*/  LDS R6, [R6+0xfc] ;  /* 0x0000fc0006067984 */ /* 0x000e220000000800 */
[----:B------:R-:W-:Y:S01]  /*3800*/  BSSY.RECONVERGENT B0, `(.L_x_144) ;  /* 0x0000006000007945 */ /* 0x000fe20003800200 */
[----:B0-----:R-:W-:-:S07]  /*3810*/  FMUL R9, R7, R6 ;  /* 0x0000000607097220 */ /* 0x001fce0000400000 */
.L_x_145:
[----:B------:R-:W0:Y:S02]  /*3820*/  LDS R6, [R24+0xfc] ;  /* 0x0000fc0018067984 */ /* 0x000e240000000800 */
[----:B0-----:R-:W-:-:S05]  /*3830*/  FADD R7, R9, R6 ;  /* 0x0000000609077221 */ /* 0x001fca0000000000 */
[----:B------:R-:W0:Y:S02]  /*3840*/  ATOMS.CAST.SPIN P0, [R24+0xfc], R6, R7 ;  /* 0x0000fc061800758d */ /* 0x000e240001800007 */
[----:B0-----:R-:W-:Y:S05]  /*3850*/  @!P0 BRA `(.L_x_145) ;  /* 0xfffffffc00f08947 */ /* 0x001fea000383ffff */
[----:B------:R-:W-:Y:S05]  /*3860*/  BSYNC.RECONVERGENT B0 ;  /* 0x0000000000007941 */ /* 0x000fea0003800200 */
.L_x_144:
[----:B------:R-:W-:-:S04]  /*3870*/  IADD3 R25, PT, PT, R25, UR15, RZ ;  /* 0x0000000f19197c10 */ /* 0x000fc8000fffe0ff */
[----:B------:R-:W-:-:S13]  /*3880*/  ISETP.GE.U32.AND P0, PT, R25, 0x100, PT ;  /* 0x000001001900780c */ /* 0x000fda0003f06070 */
[----:B------:R-:W-:Y:S05]  /*3890*/  @!P0 BRA `(.L_x_146) ;  /* 0xffffffd800148947 */ /* 0x000fea000383ffff */
.L_x_17:
[----:B------:R-:W-:Y:S05]  /*38a0*/  WARPSYNC.ALL ;  /* 0x0000000000007948 */ /* 0x000fea0003800000 */
[----:B------:R-:W-:Y:S01]  /*38b0*/  BAR.SYNC.DEFER_BLOCKING 0x0 ;  /* 0x0000000000007b1d */ /* 0x000fe20000010000 */
[C---:B------:R-:W-:Y:S02]  /*38c0*/  IADD3 R12, PT, PT, R4.reuse, 0x3000, RZ ;  /* 0x00003000040c7810 */ /* 0x040fe40007ffe0ff */
[C---:B01----:R-:W-:Y:S02]  /*38d0*/  IADD3 R6, PT, PT, R4.reuse, 0x1000, RZ ;  /* 0x0000100004067810 */ /* 0x043fe40007ffe0ff */
[----:B------:R-:W-:-:S02]  /*38e0*/  IADD3 R4, PT, PT, R4, 0x2000, RZ ;  /* 0x0000200004047810 */ /* 0x000fc40007ffe0ff */
[----:B------:R-:W-:Y:S02]  /*38f0*/  SHF.L.U32 R13, R21, 0x2, RZ ;  /* 0x00000002150d7819 */ /* 0x000fe400000006ff */
[C---:B------:R-:W-:Y:S02]  /*3900*/  LEA R12, R5.reuse, R12, 0x18 ;  /* 0x0000000c050c7211 */ /* 0x040fe400078ec0ff */
[C---:B------:R-:W-:Y:S02]  /*3910*/  LEA R6, R5.reuse, R6, 0x18 ;  /* 0x0000000605067211 */ /* 0x040fe400078ec0ff */
[----:B------:R-:W-:Y:S02]  /*3920*/  LEA R5, R5, R4, 0x18 ;  /* 0x0000000405057211 */ /* 0x000fe400078ec0ff */
[----:B------:R-:W-:Y:S02]  /*3930*/  MOV R7, R21 ;  /* 0x0000001500077202 */ /* 0x000fe40000000f00 */
[----:B------:R-:W-:-:S07]  /*3940*/  IADD3 R9, PT, PT, R12, R13, RZ ;  /* 0x0000000d0c097210 */ /* 0x000fce0007ffe0ff */
.L_x_149:
[----:B------:R-:W-:Y:S01]  /*3950*/  SHF.R.U32.HI R4, RZ, 0x4, R7 ;  /* 0x00000004ff047819 */ /* 0x000fe20000011607 */
[----:B------:R-:W-:Y:S05]  /*3960*/  YIELD ;  /* 0x0000000000007946 */ /* 0x000fea0003800000 */
[----:B------:R-:W-:Y:S01]  /*3970*/  SHF.L.U32 R8, R7, 0x2, RZ ;  /* 0x0000000207087819 */ /* 0x000fe200000006ff */
[----:B------:R-:W-:Y:S01]  /*3980*/  BSSY.RECONVERGENT B0, `(.L_x_147) ;  /* 0x0000039000007945 */ /* 0x000fe20003800200 */
[----:B------:R-:W-:Y:S02]  /*3990*/  LOP3.LUT R11, R4, 0xffffffc, RZ, 0xc0, !PT ;  /* 0x0ffffffc040b7812 */ /* 0x000fe400078ec0ff */
[----:B------:R-:W-:-:S02]  /*39a0*/  LOP3.LUT R8, R8, 0xfc, RZ, 0xc0, !PT ;  /* 0x000000fc08087812 */ /* 0x000fc400078ec0ff */
[----:B------:R-:W-:Y:S02]  /*39b0*/  IADD3 R10, PT, PT, R6, R11, RZ ;  /* 0x0000000b060a7210 */ /* 0x000fe40007ffe0ff */
[----:B------:R-:W-:-:S03]  /*39c0*/  IADD3 R8, PT, PT, R5, R8, RZ ;  /* 0x0000000805087210 */ /* 0x000fc60007ffe0ff */
[----:B------:R-:W-:Y:S04]  /*39d0*/  LDS R4, [R10] ;  /* 0x000000000a047984 */ /* 0x000fe80000000800 */
[----:B------:R-:W0:Y:S04]  /*39e0*/  LDS R19, [R8] ;  /* 0x0000000008137984 */ /* 0x000e280000000800 */
[----:B------:R-:W-:Y:S04]  /*39f0*/  LDS R25, [R10+0x100] ;  /* 0x000100000a197984 */ /* 0x000fe80000000800 */
[----:B------:R-:W1:Y:S04]  /*3a00*/  LDS R18, [R8+0x100] ;  /* 0x0001000008127984 */ /* 0x000e680000000800 */
[----:B------:R-:W-:Y:S04]  /*3a10*/  LDS R17, [R10+0x200] ;  /* 0x000200000a117984 */ /* 0x000fe80000000800 */
[----:B------:R-:W2:Y:S04]  /*3a20*/  LDS R16, [R8+0x200] ;  /* 0x0002000008107984 */ /* 0x000ea80000000800 */
[----:B------:R-:W-:Y:S04]  /*3a30*/  LDS R14, [R10+0x300] ;  /* 0x000300000a0e7984 */ /* 0x000fe80000000800 */
[----:B------:R-:W3:Y:S04]  /*3a40*/  LDS R15, [R8+0x300] ;  /* 0x00030000080f7984 */ /* 0x000ee80000000800 */
[----:B------:R-:W-:Y:S04]  /*3a50*/  LDS R11, [R10+0x400] ;  /* 0x000400000a0b7984 */ /* 0x000fe80000000800 */
[----:B------:R-:W4:Y:S04]  /*3a60*/  LDS R24, [R8+0x400] ;  /* 0x0004000008187984 */ /* 0x000f280000000800 */
[----:B------:R-:W-:Y:S01]  /*3a70*/  LDS R22, [R10+0x500] ;  /* 0x000500000a167984 */ /* 0x000fe20000000800 */
[----:B0-----:R-:W-:-:S03]  /*3a80*/  FFMA R4, R4, R19, RZ ;  /* 0x0000001304047223 */ /* 0x001fc600000000ff */
[----:B------:R-:W0:Y:S04]  /*3a90*/  LDS R23, [R8+0x500] ;  /* 0x0005000008177984 */ /* 0x000e280000000800 */
[----:B------:R-:W-:Y:S01]  /*3aa0*/  LDS R19, [R8+0x600] ;  /* 0x0006000008137984 */ /* 0x000fe20000000800 */
[----:B-1----:R-:W-:-:S03]  /*3ab0*/  FFMA R4, R25, R18, R4 ;  /* 0x0000001219047223 */ /* 0x002fc60000000004 */
[----:B------:R-:W1:Y:S01]  /*3ac0*/  LDS R18, [R10+0x600] ;  /* 0x000600000a127984 */ /* 0x000e620000000800 */
[----:B--2---:R-:W-:-:S03]  /*3ad0*/  FFMA R25, R17, R16, R4 ;  /* 0x0000001011197223 */ /* 0x004fc60000000004 */
[----:B------:R-:W-:Y:S04]  /*3ae0*/  LDS R16, [R10+0x700] ;  /* 0x000700000a107984 */ /* 0x000fe80000000800 */
[----:B------:R-:W2:Y:S01]  /*3af0*/  LDS R17, [R8+0x700] ;  /* 0x0007000008117984 */ /* 0x000ea20000000800 */
[----:B---3--:R-:W-:-:S03]  /*3b00*/  FFMA R4, R14, R15, R25 ;  /* 0x0000000f0e047223 */ /* 0x008fc60000000019 */
[----:B------:R-:W-:Y:S04]  /*3b10*/  LDS R14, [R10+0x800] ;  /* 0x000800000a0e7984 */ /* 0x000fe80000000800 */
[----:B------:R-:W3:Y:S01]  /*3b20*/  LDS R15, [R8+0x800] ;  /* 0x00080000080f7984 */ /* 0x000ee20000000800 */
[----:B----4-:R-:W-:-:S03]  /*3b30*/  FFMA R25, R11, R24, R4 ;  /* 0x000000180b197223 */ /* 0x010fc60000000004 */
[----:B------:R-:W-:Y:S04]  /*3b40*/  LDS R11, [R10+0x900] ;  /* 0x000900000a0b7984 */ /* 0x000fe80000000800 */
[----:B------:R-:W4:Y:S01]  /*3b50*/  LDS R4, [R8+0x900] ;  /* 0x0009000008047984 */ /* 0x000f220000000800 */
[----:B0-----:R-:W-:-:S03]  /*3b60*/  FFMA R25, R22, R23, R25 ;  /* 0x0000001716197223 */ /* 0x001fc60000000019 */
[----:B------:R-:W-:Y:S04]  /*3b70*/  LDS R22, [R10+0xa00] ;  /* 0x000a00000a167984 */ /* 0x000fe80000000800 */
[----:B------:R-:W0:Y:S01]  /*3b80*/  LDS R23, [R8+0xa00] ;  /* 0x000a000008177984 */ /* 0x000e220000000800 */
[----:B-1----:R-:W-:-:S03]  /*3b90*/  FFMA R25, R18, R19, R25 ;  /* 0x0000001312197223 */ /* 0x002fc60000000019 */
[----:B------:R-:W-:Y:S04]  /*3ba0*/  LDS R18, [R10+0xb00] ;  /* 0x000b00000a127984 */ /* 0x000fe80000000800 */
        /* <DEDUP_REMOVED lines=13> */
[----:B-1----:R-:W-:-:S04]  /*3c80*/  FFMA R19, R18, R19, R23 ;  /* 0x0000001312137223 */ /* 0x002fc80000000017 */
[----:B--2---:R-:W-:-:S04]  /*3c90*/  FFMA R17, R16, R17, R19 ;  /* 0x0000001110117223 */ /* 0x004fc80000000013 */
[----:B---3--:R-:W-:-:S04]  /*3ca0*/  FFMA R15, R14, R15, R17 ;  /* 0x0000000f0e0f7223 */ /* 0x008fc80000000011 */
[----:B----4-:R-:W-:-:S04]  /*3cb0*/  FFMA R11, R4, R11, R15 ;  /* 0x0000000b040b7223 */ /* 0x010fc8000000000f */
[----:B0-----:R-:W-:-:S07]  /*3cc0*/  FFMA R25, R24, R25, R11 ;  /* 0x0000001918197223 */ /* 0x001fce000000000b */
.L_x_148:
[----:B------:R-:W0:Y:S02]  /*3cd0*/  LDS R10, [R9] ;  /* 0x00000000090a7984 */ /* 0x000e240000000800 */
[----:B0-----:R-:W-:-:S05]  /*3ce0*/  FADD R11, R25, R10 ;  /* 0x0000000a190b7221 */ /* 0x001fca0000000000 */
[----:B------:R-:W0:Y:S02]  /*3cf0*/  ATOMS.CAST.SPIN P0, [R9], R10, R11 ;  /* 0x0000000a0900758d */ /* 0x000e24000180000b */
[----:B0-----:R-:W-:Y:S05]  /*3d00*/  @!P0 BRA `(.L_x_148) ;  /* 0xfffffffc00f08947 */ /* 0x001fea000383ffff */
[----:B------:R-:W-:Y:S05]  /*3d10*/  BSYNC.RECONVERGENT B0 ;  /* 0x0000000000007941 */ /* 0x000fea0003800200 */
.L_x_147:
[----:B------:R-:W-:Y:S02]  /*3d20*/  IADD3 R7, PT, PT, R7, UR15, RZ ;  /* 0x0000000f07077c10 */ /* 0x000fe4000fffe0ff */
[----:B------:R-:W-:Y:S02]  /*3d30*/  LEA R9, R2, R9, 0x2 ;  /* 0x0000000902097211 */ /* 0x000fe400078e10ff */
[----:B------:R-:W-:-:S13]  /*3d40*/  ISETP.GE.U32.AND P0, PT, R7, 0x1000, PT ;  /* 0x000010000700780c */ /* 0x000fda0003f06070 */
[----:B------:R-:W-:Y:S05]  /*3d50*/  @!P0 BRA `(.L_x_149) ;  /* 0xfffffff800fc8947 */ /* 0x000fea000383ffff */
[----:B------:R-:W-:Y:S01]  /*3d60*/  ISETP.NE.AND P1, PT, R26, 0x3, PT ;  /* 0x000000031a00780c */ /* 0x000fe20003f25270 */
[----:B------:R-:W-:Y:S05]  /*3d70*/  WARPSYNC.ALL ;  /* 0x0000000000007948 */ /* 0x000fea0003800000 */
[----:B------:R-:W-:Y:S01]  /*3d80*/  BAR.SYNC.DEFER_BLOCKING 0x0 ;  /* 0x0000000000007b1d */ /* 0x000fe20000010000 */
[----:B------:R-:W-:Y:S02]  /*3d90*/  ISETP.GE.U32.AND P2, PT, R20, 0x3, PT ;  /* 0x000000031400780c */ /* 0x000fe40003f46070 */
[----:B------:R-:W-:-:S03]  /*3da0*/  MOV R5, R21 ;  /* 0x0000001500057202 */ /* 0x000fc60000000f00 */
[----:B------:R-:W-:Y:S04]  /*3db0*/  BSSY.RECONVERGENT B0, `(.L_x_150) ;  /* 0x000000e000007945 */ /* 0x000fe80003800200 */
[----:B------:R-:W-:Y:S05]  /*3dc0*/  @!P1 BRA `(.L_x_151) ;  /* 0x0000000000309947 */ /* 0x000fea0003800000 */
[----:B------:R-:W0:Y:S01]  /*3dd0*/  S2UR UR5, SR_CgaCtaId ;  /* 0x00000000000579c3 */ /* 0x000e220000008800 */
[----:B------:R-:W-:Y:S01]  /*3de0*/  UMOV UR4, 0x400 ;  /* 0x0000040000047882 */ /* 0x000fe20000000000 */
[C---:B------:R-:W-:Y:S01]  /*3df0*/  IMAD R5, R3.reuse, UR15, R21 ;  /* 0x0000000f03057c24 */ /* 0x040fe2000f8e0215 */
[----:B------:R-:W-:Y:S01]  /*3e00*/  UIADD3 UR4, UPT, UPT, UR4, 0x8000, URZ ;  /* 0x0000800004047890 */ /* 0x000fe2000fffe0ff */
[----:B------:R-:W-:-:S03]  /*3e10*/  IADD3 R4, PT, PT, -R3, RZ, RZ ;  /* 0x000000ff03047210 */ /* 0x000fc60007ffe1ff */
[----:B0-----:R-:W-:-:S06]  /*3e20*/  ULEA UR4, UR5, UR4, 0x18 ;  /* 0x0000000405047291 */ /* 0x001fcc000f8ec0ff */
[----:B------:R-:W-:-:S07]  /*3e30*/  IADD3 R7, PT, PT, R13, UR4, RZ ;  /* 0x000000040d077c10 */ /* 0x000fce000fffe0ff */
.L_x_152:
[----:B------:R-:W-:Y:S01]  /*3e40*/  IADD3 R4, PT, PT, R4, 0x1, RZ ;  /* 0x0000000104047810 */ /* 0x000fe20007ffe0ff */
[----:B------:R0:W-:Y:S03]  /*3e50*/  STS [R7], RZ ;  /* 0x000000ff07007388 */ /* 0x0001e60000000800 */
[----:B------:R-:W-:Y:S02]  /*3e60*/  ISETP.NE.AND P0, PT, R4, RZ, PT ;  /* 0x000000ff0400720c */ /* 0x000fe40003f05270 */
[----:B0-----:R-:W-:-:S11]  /*3e70*/  LEA R7, R2, R7, 0x2 ;  /* 0x0000000702077211 */ /* 0x001fd600078e10ff */
[----:B------:R-:W-:Y:S05]  /*3e80*/  @P0 BRA `(.L_x_152) ;  /* 0xfffffffc00ec0947 */ /* 0x000fea000383ffff */
.L_x_151:
[----:B------:R-:W-:Y:S05]  /*3e90*/  BSYNC.RECONVERGENT B0 ;  /* 0x0000000000007941 */ /* 0x000fea0003800200 */
.L_x_150:
[----:B------:R-:W-:Y:S04]  /*3ea0*/  BSSY.RECONVERGENT B0, `(.L_x_153) ;  /* 0x0000012000007945 */ /* 0x000fe80003800200 */
[----:B------:R-:W-:Y:S05]  /*3eb0*/  @!P2 BRA `(.L_x_154) ;  /* 0x000000000040a947 */ /* 0x000fea0003800000 */
[----:B------:R-:W0:Y:S01]  /*3ec0*/  S2UR UR5, SR_CgaCtaId ;  /* 0x00000000000579c3 */ /* 0x000e220000008800 */
[----:B------:R-:W-:Y:S02]  /*3ed0*/  UMOV UR4, 0x400 ;  /* 0x0000040000047882 */ /* 0x000fe40000000000 */
[----:B------:R-:W-:-:S04]  /*3ee0*/  UIADD3 UR4, UPT, UPT, UR4, 0x8000, URZ ;  /* 0x0000800004047890 */ /* 0x000fc8000fffe0ff */
[----:B0-----:R-:W-:-:S06]  /*3ef0*/  ULEA UR4, UR5, UR4, 0x18 ;  /* 0x0000000405047291 */ /* 0x001fcc000f8ec0ff */
[----:B------:R-:W-:-:S07]  /*3f00*/  LEA R7, R5, UR4, 0x2 ;  /* 0x0000000405077c11 */ /* 0x000fce000f8e10ff */
.L_x_155:
[CC--:B-1----:R-:W-:Y:S01]  /*3f10*/  LEA R4, R2.reuse, R7.reuse, 0x2 ;  /* 0x0000000702047211 */ /* 0x0c2fe200078e10ff */
[C---:B------:R-:W-:Y:S01]  /*3f20*/  IMAD R8, R2.reuse, 0xc, R7 ;  /* 0x0000000c02087824 */ /* 0x040fe200078e0207 */
[C---:B------:R-:W-:Y:S01]  /*3f30*/  LEA R6, R2.reuse, R7, 0x3 ;  /* 0x0000000702067211 */ /* 0x040fe200078e18ff */
[----:B------:R0:W-:Y:S01]  /*3f40*/  STS [R7], RZ ;  /* 0x000000ff07007388 */ /* 0x0001e20000000800 */
[----:B------:R-:W-:-:S03]  /*3f50*/  LEA R5, R2, R5, 0x2 ;  /* 0x0000000502057211 */ /* 0x000fc600078e10ff */
[----:B------:R1:W-:Y:S01]  /*3f60*/  STS [R4], RZ ;  /* 0x000000ff04007388 */ /* 0x0003e20000000800 */
[----:B------:R-:W-:-:S03]  /*3f70*/  ISETP.GE.U32.AND P0, PT, R5, 0x400, PT ;  /* 0x000004000500780c */ /* 0x000fc60003f06070 */
[----:B------:R1:W-:Y:S01]  /*3f80*/  STS [R6], RZ ;  /* 0x000000ff06007388 */ /* 0x0003e20000000800 */
[----:B0-----:R-:W-:-:S03]  /*3f90*/  LEA R7, R2, R7, 0x4 ;  /* 0x0000000702077211 */ /* 0x001fc600078e20ff */
[----:B------:R1:W-:Y:S06]  /*3fa0*/  STS [R8], RZ ;  /* 0x000000ff08007388 */ /* 0x0003ec0000000800 */
[----:B------:R-:W-:Y:S05]  /*3fb0*/  @!P0 BRA `(.L_x_155) ;  /* 0xfffffffc00d48947 */ /* 0x000fea000383ffff */
.L_x_154:
[----:B------:R-:W-:Y:S05]  /*3fc0*/  BSYNC.RECONVERGENT B0 ;  /* 0x0000000000007941 */ /* 0x000fea0003800200 */
.L_x_153:
[----:B------:R-:W0:Y:S08]  /*3fd0*/  S2UR UR5, SR_CgaCtaId ;  /* 0x00000000000579c3 */ /* 0x000e300000008800 */
[----:B------:R-:W-:Y:S01]  /*3fe0*/  BAR.SYNC.DEFER_BLOCKING 0x0 ;  /* 0x0000000000007b1d */ /* 0x000fe20000010000 */
[----:B------:R-:W-:-:S05]  /*3ff0*/  MOV R16, R21 ;  /* 0x0000001500107202 */ /* 0x000fca0000000f00 */
[----:B------:R-:W-:Y:S01]  /*4000*/  UMOV UR4, 0x400 ;  /* 0x0000040000047882 */ /* 0x000fe20000000000 */
[----:B------:R-:W-:Y:S01]  /*4010*/  BSSY.RECONVERGENT B0, `(.L_x_156) ;  /* 0x000009d000007945 */ /* 0x000fe20003800200 */
[----:B------:R-:W-:Y:S02]  /*4020*/  UIADD3 UR6, UPT, UPT, UR4, 0x8000, URZ ;  /* 0x0000800004067890 */ /* 0x000fe4000fffe0ff */
[----:B0-----:R-:W-:Y:S02]  /*4030*/  ULEA UR4, UR5, UR4, 0x18 ;  /* 0x0000000405047291 */ /* 0x001fe4000f8ec0ff */
[----:B------:R-:W-:-:S12]  /*4040*/  ULEA UR6, UR5, UR6, 0x18 ;  /* 0x0000000605067291 */ /* 0x000fd8000f8ec0ff */
.L_x_157:
[C---:B------:R-:W-:Y:S02]  /*4050*/  SHF.L.U32 R15, R16.reuse, 0x2, RZ ;  /* 0x00000002100f7819 */ /* 0x040fe400000006ff */
[----:B------:R-:W-:Y:S02]  /*4060*/  IADD3 R16, PT, PT, R16, UR15, RZ ;  /* 0x0000000f10107c10 */ /* 0x000fe4000fffe0ff */
[C---:B------:R-:W-:Y:S02]  /*4070*/  LOP3.LUT R5, R15.reuse, 0xfc, RZ, 0xc0, !PT ;  /* 0x000000fc0f057812 */ /* 0x040fe400078ec0ff */
[----:B------:R-:W-:Y:S02]  /*4080*/  LOP3.LUT R17, R15, 0xf00, RZ, 0xc0, !PT ;  /* 0x00000f000f117812 */ /* 0x000fe400078ec0ff */
[----:B------:R-:W-:Y:S02]  /*4090*/  IADD3 R14, PT, PT, R12, R5, RZ ;  /* 0x000000050c0e7210 */ /* 0x000fe40007ffe0ff */
[----:B------:R-:W-:Y:S01]  /*40a0*/  ISETP.GE.U32.AND P0, PT, R16, 0x400, PT ;  /* 0x000004001000780c */ /* 0x000fe20003f06070 */
[----:B01----:R-:W-:Y:S04]  /*40b0*/  LDS.128 R4, [R17+UR4] ;  /* 0x0000000411047984 */ /* 0x003fe80008000c00 */
[----:B------:R-:W0:Y:S04]  /*40c0*/  LDS R23, [R14] ;  /* 0x000000000e177984 */ /* 0x000e280000000800 */
[----:B------:R-:W1:Y:S04]  /*40d0*/  LDS R27, [R14+0x100] ;  /* 0x000100000e1b7984 */ /* 0x000e680000000800 */
[----:B------:R-:W2:Y:S04]  /*40e0*/  LDS R26, [R14+0x200] ;  /* 0x000200000e1a7984 */ /* 0x000ea80000000800 */
[----:B------:R-:W3:Y:S04]  /*40f0*/  LDS R18, [R14+0x300] ;  /* 0x000300000e127984 */ /* 0x000ee80000000800 */
[----:B------:R-:W-:Y:S04]  /*4100*/  LDS.128 R8, [R17+UR4+0x10] ;  /* 0x0000100411087984 */ /* 0x000fe80008000c00 */
[----:B------:R-:W4:Y:S04]  /*4110*/  LDS R19, [R14+0x400] ;  /* 0x000400000e137984 */ /* 0x000f280000000800 */
[----:B------:R-:W5:Y:S04]  /*4120*/  LDS R22, [R14+0x500] ;  /* 0x000500000e167984 */ /* 0x000f680000000800 */
[----:B------:R-:W5:Y:S04]  /*4130*/  LDS R25, [R14+0x600] ;  /* 0x000600000e197984 */ /* 0x000f680000000800 */
[----:B------:R-:W5:Y:S01]  /*4140*/  LDS R24, [R14+0x700] ;  /* 0x000700000e187984 */ /* 0x000f620000000800 */
[----:B0-----:R-:W-:-:S03]  /*4150*/  FFMA R4, R4, R23, RZ ;  /* 0x0000001704047223 */ /* 0x001fc600000000ff */
[----:B------:R-:W-:Y:S01]  /*4160*/  LDS R23, [R14+0x800] ;  /* 0x000800000e177984 */ /* 0x000fe20000000800 */
[----:B-1----:R-:W-:-:S04]  /*4170*/  FFMA R5, R27, R5, R4 ;  /* 0x000000051b057223 */ /* 0x002fc80000000004 */
[----:B--2---:R-:W-:Y:S02]  /*4180*/  FFMA R5, R26, R6, R5 ;  /* 0x000000061a057223 */ /* 0x004fe40000000005 */
[----:B------:R-:W-:Y:S02]  /*4190*/  LDS R26, [R14+0xb00] ;  /* 0x000b00000e1a7984 */ /* 0x000fe40000000800 */
[----:B---3--:R-:W-:Y:S02]  /*41a0*/  FFMA R27, R18, R7, R5 ;  /* 0x00000007121b7223 */ /* 0x008fe40000000005 */
[----:B------:R-:W0:Y:S04]  /*41b0*/  LDS.128 R4, [R17+UR4+0x20] ;  /* 0x0000200411047984 */ /* 0x000e280008000c00 */
[----:B------:R-:W1:Y:S01]  /*41c0*/  LDS R18, [R14+0x900] ;  /* 0x000900000e127984 */ /* 0x000e620000000800 */
[----:B----4-:R-:W-:-:S03]  /*41d0*/  FFMA R27, R8, R19, R27 ;  /* 0x00000013081b7223 */ /* 0x010fc6000000001b */
[----:B------:R-:W2:Y:S01]  /*41e0*/  LDS R19, [R14+0xa00] ;  /* 0x000a00000e137984 */ /* 0x000ea20000000800 */
[----:B-----5:R-:W-:-:S04]  /*41f0*/  FFMA R22, R22, R9, R27 ;  /* 0x0000000916167223 */ /* 0x020fc8000000001b */
[----:B------:R-:W-:Y:S02]  /*4200*/  FFMA R25, R25, R10, R22 ;  /* 0x0000000a19197223 */ /* 0x000fe40000000016 */
[----:B------:R-:W-:Y:S02]  /*4210*/  LDS R22, [R14+0xd00] ;  /* 0x000d00000e167984 */ /* 0x000fe40000000800 */
[----:B------:R-:W-:Y:S02]  /*4220*/  FFMA R27, R24, R11, R25 ;  /* 0x0000000b181b7223 */ /* 0x000fe40000000019 */
[----:B------:R-:W-:Y:S04]  /*4230*/  LDS.128 R8, [R17+UR4+0x30] ;  /* 0x0000300411087984 */ /* 0x000fe80008000c00 */
[----:B------:R-:W3:Y:S04]  /*4240*/  LDS R25, [R14+0xc00] ;  /* 0x000c00000e197984 */ /* 0x000ee80000000800 */
[----:B------:R-:W-:Y:S01]  /*4250*/  LDS R24, [R14+0xf00] ;  /* 0x000f00000e187984 */ /* 0x000fe20000000800 */
[----:B0-----:R-:W-:-:S03]  /*4260*/  FFMA R27, R4, R23, R27 ;  /* 0x00000017041b7223 */ /* 0x001fc6000000001b */
[----:B------:R-:W0:Y:S01]  /*4270*/  LDS R23, [R14+0xe00] ;  /* 0x000e00000e177984 */ /* 0x000e220000000800 */
[----:B-1----:R-:W-:-:S04]  /*4280*/  FFMA R18, R18, R5, R27 ;  /* 0x0000000512127223 */ /* 0x002fc8000000001b */
[----:B--2---:R-:W-:Y:S02]  /*4290*/  FFMA R19, R19, R6, R18 ;  /* 0x0000000613137223 */ /* 0x004fe40000000012 */
[----:B------:R-:W-:Y:S02]  /*42a0*/  LDS R18, [R14+0x1100] ;  /* 0x001100000e127984 */ /* 0x000fe40000000800 */
[----:B------:R-:W-:Y:S02]  /*42b0*/  FFMA R27, R26, R7, R19 ;  /* 0x000000071a1b7223 */ /* 0x000fe40000000013 */
[----:B------:R-:W-:Y:S04]  /*42c0*/  LDS.128 R4, [R17+UR4+0x40] ;  /* 0x0000400411047984 */ /* 0x000fe80008000c00 */
[----:B------:R-:W1:Y:S04]  /*42d0*/  LDS R19, [R14+0x1000] ;  /* 0x001000000e137984 */ /* 0x000e680000000800 */
[----:B------:R-:W-:Y:S01]  /*42e0*/  LDS R26, [R14+0x1300] ;  /* 0x001300000e1a7984 */ /* 0x000fe20000000800 */
[----:B---3--:R-:W-:-:S03]  /*42f0*/  FFMA R27, R8, R25, R27 ;  /* 0x00000019081b7223 */ /* 0x008fc6000000001b */
[----:B------:R-:W2:Y:S01]  /*4300*/  LDS R25, [R14+0x1200] ;  /* 0x001200000e197984 */ /* 0x000ea20000000800 */
[----:B------:R-:W-:-:S04]  /*4310*/  FFMA R22, R22, R9, R27 ;  /* 0x0000000916167223 */ /* 0x000fc8000000001b */
[----:B0-----:R-:W-:Y:S02]  /*4320*/  FFMA R23, R23, R10, R22 ;  /* 0x0000000a17177223 */ /* 0x001fe40000000016 */
[----:B------:R-:W-:Y:S02]  /*4330*/  LDS R22, [R14+0x1500] ;  /* 0x001500000e167984 */ /* 0x000fe40000000800 */
[----:B------:R-:W-:Y:S02]  /*4340*/  FFMA R27, R24, R11, R23 ;  /* 0x0000000b181b7223 */ /* 0x000fe40000000017 */
[----:B------:R-:W-:Y:S04]  /*4350*/  LDS.128 R8, [R17+UR4+0x50] ;  /* 0x0000500411087984 */ /* 0x000fe80008000c00 */
[----:B------:R-:W0:Y:S04]  /*4360*/  LDS R23, [R14+0x1400] ;  /* 0x001400000e177984 */ /* 0x000e280000000800 */
[----:B------:R-:W-:Y:S01]  /*4370*/  LDS R24, [R14+0x1700] ;  /* 0x001700000e187984 */ /* 0x000fe20000000800 */
[----:B-1----:R-:W-:-:S03]  /*4380*/  FFMA R27, R4, R19, R27 ;  /* 0x00000013041b7223 */ /* 0x002fc6000000001b */
[----:B------:R-:W1:Y:S01]  /*4390*/  LDS R19, [R14+0x1600] ;  /* 0x001600000e137984 */ /* 0x000e620000000800 */
[----:B------:R-:W-:-:S04]  /*43a0*/  FFMA R18, R18, R5, R27 ;  /* 0x0000000512127223 */ /* 0x000fc8000000001b */
[----:B--2---:R-:W-:Y:S02]  /*43b0*/  FFMA R25, R25, R6, R18 ;  /* 0x0000000619197223 */ /* 0x004fe40000000012 */
[----:B------:R-:W-:Y:S02]  /*43c0*/  LDS R18, [R14+0x1900] ;  /* 0x001900000e127984 */ /* 0x000fe40000000800 */
[----:B------:R-:W-:Y:S02]  /*43d0*/  FFMA R27, R26, R7, R25 ;  /* 0x000000071a1b7223 */ /* 0x000fe40000000019 */
[----:B------:R-:W-:Y:S04]  /*43e0*/  LDS.128 R4, [R17+UR4+0x60] ;  /* 0x0000600411047984 */ /* 0x000fe80008000c00 */
[----:B------:R-:W2:Y:S04]  /*43f0*/  LDS R25, [R14+0x1800] ;  /* 0x001800000e197984 */ /* 0x000ea80000000800 */
[----:B------:R-:W-:Y:S01]  /*4400*/  LDS R26, [R14+0x1b00] ;  /* 0x001b00000e1a7984 */ /* 0x000fe20000000800 */
[----:B0-----:R-:W-:-:S03]  /*4410*/  FFMA R27, R8, R23, R27 ;  /* 0x00000017081b7223 */ /* 0x001fc6000000001b */
[----:B------:R-:W0:Y:S01]  /*4420*/  LDS R23, [R14+0x1a00] ;  /* 0x001a00000e177984 */ /* 0x000e220000000800 */
[----:B------:R-:W-:-:S04]  /*4430*/  FFMA R22, R22, R9, R27 ;  /* 0x0000000916167223 */ /* 0x000fc8000000001b */
[----:B-1----:R-:W-:Y:S02]  /*4440*/  FFMA R19, R19, R10, R22 ;  /* 0x0000000a13137223 */ /* 0x002fe40000000016 */
[----:B------:R-:W-:Y:S02]  /*4450*/  LDS R22, [R14+0x1d00] ;  /* 0x001d00000e167984 */ /* 0x000fe40000000800 */
[----:B------:R-:W-:Y:S02]  /*4460*/  FFMA R27, R24, R11, R19 ;  /* 0x0000000b181b7223 */ /* 0x000fe40000000013 */
[----:B------:R-:W-:Y:S04]  /*4470*/  LDS.128 R8, [R17+UR4+0x70] ;  /* 0x0000700411087984 */ /* 0x000fe80008000c00 */
[----:B------:R-:W1:Y:S04]  /*4480*/  LDS R19, [R14+0x1c00] ;  /* 0x001c00000e137984 */ /* 0x000e680000000800 */
[----:B------:R-:W-:Y:S01]  /*4490*/  LDS R24, [R14+0x1f00] ;  /* 0x001f00000e187984 */ /* 0x000fe20000000800 */
[----:B--2---:R-:W-:-:S03]  /*44a0*/  FFMA R27, R4, R25, R27 ;  /* 0x00000019041b7223 */ /* 0x004fc6000000001b */
        /* <DEDUP_REMOVED lines=44> */
[----:B0-----:R-:W-:-:S04]  /*4770*/  FFMA R23, R8, R23, R27 ;  /* 0x0000001708177223 */ /* 0x001fc8000000001b */
[----:B------:R-:W-:Y:S02]  /*4780*/  FFMA R22, R22, R9, R23 ;  /* 0x0000000916167223 */ /* 0x000fe40000000017 */
[----:B------:R-:W0:Y:S02]  /*4790*/  LDS R23, [R14+0x3200] ;  /* 0x003200000e177984 */ /* 0x000e240000000800 */
        /* <DEDUP_REMOVED lines=13> */
[----:B------:R-:W0:Y:S01]  /*4870*/  LDS R23, [R14+0x3800] ;  /* 0x003800000e177984 */ /* 0x000e220000000800 */
[----:B-1----:R-:W-:-:S03]  /*4880*/  FFMA R19, R8, R19, R27 ;  /* 0x0000001308137223 */ /* 0x002fc6000000001b */
[----:B------:R-:W-:Y:S01]  /*4890*/  LDS R27, [R14+0x3c00] ;  /* 0x003c00000e1b7984 */ /* 0x000fe20000000800 */
[----:B------:R-:W-:-:S03]  /*48a0*/  FFMA R22, R22, R9, R19 ;  /* 0x0000000916167223 */ /* 0x000fc60000000013 */
[----:B------:R-:W1:Y:S01]  /*48b0*/  LDS R19, [R14+0x3a00] ;  /* 0x003a00000e137984 */ /* 0x000e620000000800 */
[----:B--2---:R-:W-:-:S03]  /*48c0*/  FFMA R25, R25, R10, R22 ;  /* 0x0000000a19197223 */ /* 0x004fc60000000016 */
[----:B------:R-:W2:Y:S01]  /*48d0*/  LDS R22, [R14+0x3b00] ;  /* 0x003b00000e167984 */ /* 0x000ea20000000800 */
[----:B------:R-:W-:-:S03]  /*48e0*/  FFMA R29, R24, R11, R25 ;  /* 0x0000000b181d7223 */ /* 0x000fc60000000019 */
[----:B------:R-:W3:Y:S04]  /*48f0*/  LDS.128 R8, [R17+UR4+0xf0] ;  /* 0x0000f00411087984 */ /* 0x000ee80008000c00 */
[----:B------:R-:W4:Y:S04]  /*4900*/  LDS R24, [R14+0x3d00] ;  /* 0x003d00000e187984 */ /* 0x000f280000000800 */
[----:B------:R-:W5:Y:S04]  /*4910*/  LDS R25, [R14+0x3e00] ;  /* 0x003e00000e197984 */ /* 0x000f680000000800 */
[----:B------:R-:W5:Y:S01]  /*4920*/  LDS R26, [R14+0x3f00] ;  /* 0x003f00000e1a7984 */ /* 0x000f620000000800 */
[----:B0-----:R-:W-:Y:S01]  /*4930*/  FFMA R23, R4, R23, R29 ;  /* 0x0000001704177223 */ /* 0x001fe2000000001d */
[----:B------:R-:W-:-:S03]  /*4940*/  LOP3.LUT R4, R15, 0xffc, RZ, 0xc0, !PT ;  /* 0x00000ffc0f047812 */ /* 0x000fc600078ec0ff */
[----:B------:R-:W-:-:S04]  /*4950*/  FFMA R18, R18, R5, R23 ;  /* 0x0000000512127223 */ /* 0x000fc80000000017 */
[----:B-1----:R-:W-:-:S04]  /*4960*/  FFMA R19, R19, R6, R18 ;  /* 0x0000000613137223 */ /* 0x002fc80000000012 */
[----:B--2---:R-:W-:-:S04]  /*4970*/  FFMA R7, R22, R7, R19 ;  /* 0x0000000716077223 */ /* 0x004fc80000000013 */
[----:B---3--:R-:W-:-:S04]  /*4980*/  FFMA R7, R8, R27, R7 ;  /* 0x0000001b08077223 */ /* 0x008fc80000000007 */
[----:B----4-:R-:W-:-:S04]  /*4990*/  FFMA R24, R24, R9, R7 ;  /* 0x0000000918187223 */ /* 0x010fc80000000007 */
[----:B-----5:R-:W-:-:S04]  /*49a0*/  FFMA R25, R25, R10, R24 ;  /* 0x0000000a19197223 */ /* 0x020fc80000000018 */
[----:B------:R-:W-:-:S05]  /*49b0*/  FFMA R11, R26, R11, R25 ;  /* 0x0000000b1a0b7223 */ /* 0x000fca0000000019 */
[----:B------:R0:W-:Y:S01]  /*49c0*/  STS [R4+UR6], R11 ;  /* 0x0000000b04007988 */ /* 0x0001e20008000806 */
[----:B------:R-:W-:Y:S05]  /*49d0*/  @!P0 BRA `(.L_x_157) ;  /* 0xfffffff4009c8947 */ /* 0x000fea000383ffff */
[----:B------:R-:W-:Y:S05]  /*49e0*/  BSYNC.RECONVERGENT B0 ;  /* 0x0000000000007941 */ /* 0x000fea0003800200 */
.L_x_156:
[----:B------:R-:W1:Y:S01]  /*49f0*/  LDCU.64 UR4, c[0x0][0x3a8] ;  /* 0x00007500ff0477ac */ /* 0x000e620008000a00 */
[----:B------:R-:W-:Y:S01]  /*4a00*/  BSSY.RECONVERGENT B2, `(.L_x_158) ;  /* 0x0000039000027945 */ /* 0x000fe20003800200 */
[----:B-1----:R-:W-:Y:S02]  /*4a10*/  UIMAD UR4, UR4, UR5, URZ ;  /* 0x00000005040472a4 */ /* 0x002fe4000f8e02ff */
[----:B------:R-:W-:Y:S01]  /*4a20*/  I2FP.F32.S32 R8, UR5 ;  /* 0x0000000500087c45 */ /* 0x000fe20008201400 */
[----:B------:R-:W-:Y:S06]  /*4a30*/  BAR.SYNC.DEFER_BLOCKING 0x0 ;  /* 0x0000000000007b1d */ /* 0x000fec0000010000 */
[----:B------:R-:W-:Y:S05]  /*4a40*/  @!P1 BRA `(.L_x_159) ;  /* 0x0000000000d09947 */ /* 0x000fea0003800000 */
[----:B------:R-:W1:Y:S01]  /*4a50*/  LDC.64 R6, c[0x0][0x398] ;  /* 0x0000e600ff067b82 */ /* 0x000e620000000a00 */
[----:B0-----:R-:W-:Y:S01]  /*4a60*/  IADD3 R4, PT, PT, R8, -0xd000000, RZ ;  /* 0xf300000008047810 */ /* 0x001fe20007ffe0ff */
[----:B------:R0:W2:Y:S01]  /*4a70*/  MUFU.RSQ R5, R8 ;  /* 0x0000000800057308 */ /* 0x0000a20000001400 */
[----:B------:R-:W-:Y:S01]  /*4a80*/  LEA R9, R0, R21, 0xa ;  /* 0x0000001500097211 */ /* 0x000fe200078e50ff */
[C---:B------:R-:W-:Y:S01]  /*4a90*/  IMAD R21, R3.reuse, UR15, R21 ;  /* 0x0000000f03157c24 */ /* 0x040fe2000f8e0215 */
[----:B------:R-:W-:Y:S02]  /*4aa0*/  ISETP.GT.U32.AND P0, PT, R4, 0x727fffff, PT ;  /* 0x727fffff0400780c */ /* 0x000fe40003f04070 */
[----:B------:R-:W-:Y:S01]  /*4ab0*/  IADD3 R11, PT, PT, -R3, RZ, RZ ;  /* 0x000000ff030b7210 */ /* 0x000fe20007ffe1ff */
[----:B-1----:R-:W-:-:S10]  /*4ac0*/  IMAD.WIDE.U32 R6, R9, 0x4, R6 ;  /* 0x0000000409067825 */ /* 0x002fd400078e0006 */
[----:B0-2---:R-:W-:Y:S05]  /*4ad0*/  @!P0 BRA `(.L_x_160) ;  /* 0x0000000000188947 */ /* 0x005fea0003800000 */
[----:B------:R-:W-:Y:S01]  /*4ae0*/  BSSY.RECONVERGENT B0, `(.L_x_161) ;  /* 0x0000004000007945 */ /* 0x000fe20003800200 */
[----:B------:R-:W-:Y:S02]  /*4af0*/  MOV R3, R8 ;  /* 0x0000000800037202 */ /* 0x000fe40000000f00 */
[----:B------:R-:W-:-:S07]  /*4b00*/  MOV R16, 0x4b20 ;  /* 0x00004b2000107802 */ /* 0x000fce0000000f00 */
[----:B------:R-:W-:Y:S05]  /*4b10*/  CALL.REL.NOINC `($__internal_0_$__cuda_sm20_sqrt_rn_f32_slowpath) ;  /* 0x0000000800c47944 */ /* 0x000fea0003c00000 */
[----:B------:R-:W-:Y:S05]  /*4b20*/  BSYNC.RECONVERGENT B0 ;  /* 0x0000000000007941 */ /* 0x000fea0003800200 */
.L_x_161:
[----:B------:R-:W-:Y:S05]  /*4b30*/  BRA `(.L_x_162) ;  /* 0x0000000000107947 */ /* 0x000fea0003800000 */
.L_x_160:
[----:B------:R-:W-:Y:S01]  /*4b40*/  FMUL.FTZ R3, R8, R5 ;  /* 0x0000000508037220 */ /* 0x000fe20000410000 */
[----:B------:R-:W-:-:S03]  /*4b50*/  FMUL.FTZ R5, R5, 0.5 ;  /* 0x3f00000005057820 */ /* 0x000fc60000410000 */
[----:B------:R-:W-:-:S04]  /*4b60*/  FFMA R18, -R3, R3, R8 ;  /* 0x0000000303127223 */ /* 0x000fc80000000108 */
[----:B------:R-:W-:-:S07]  /*4b70*/  FFMA R18, R18, R5, R3 ;  /* 0x0000000512127223 */ /* 0x000fce0000000003 */
.L_x_162:
[----:B------:R-:W-:Y:S01]  /*4b80*/  ISETP.GE.AND P0, PT, R9, UR4, PT ;  /* 0x0000000409007c0c */ /* 0x000fe2000bf06270 */
[----:B------:R-:W-:-:S12]  /*4b90*/  BSSY.RECONVERGENT B3, `(.L_x_163) ;  /* 0x0000018000037945 */ /* 0x000fd80003800200 */
[----:B------:R-:W-:Y:S05]  /*4ba0*/  @P0 BRA `(.L_x_164) ;  /* 0x0000000000580947 */ /* 0x000fea0003800000 */
[----:B------:R-:W0:Y:S01]  /*4bb0*/  S2UR UR7, SR_CgaCtaId ;  /* 0x00000000000779c3 */ /* 0x000e220000008800 */
[----:B------:R-:W-:Y:S01]  /*4bc0*/  UMOV UR5, 0x400 ;  /* 0x0000040000057882 */ /* 0x000fe20000000000 */
[----:B------:R-:W-:Y:S01]  /*4bd0*/  LDS R4, [R13+UR6] ;  /* 0x000000060d047984 */ /* 0x000fe20008000800 */
[----:B------:R-:W-:Y:S01]  /*4be0*/  UIADD3 UR5, UPT, UPT, UR5, 0x7000, URZ ;  /* 0x0000700005057890 */ /* 0x000fe2000fffe0ff */
[----:B------:R-:W1:Y:S01]  /*4bf0*/  MUFU.RCP R5, R18 ;  /* 0x0000001200057308 */ /* 0x000e620000001000 */
[----:B------:R-:W-:Y:S01]  /*4c00*/  BSSY.RECONVERGENT B4, `(.L_x_165) ;  /* 0x000000f000047945 */ /* 0x000fe20003800200 */
[----:B-1----:R-:W-:Y:S01]  /*4c10*/  FFMA R10, -R18, R5, 1 ;  /* 0x3f800000120a7423 */ /* 0x002fe20000000105 */
[----:B0-----:R-:W-:-:S03]  /*4c20*/  ULEA UR5, UR7, UR5, 0x18 ;  /* 0x0000000507057291 */ /* 0x001fc6000f8ec0ff */
[----:B------:R-:W-:-:S06]  /*4c30*/  FFMA R10, R5, R10, R5 ;  /* 0x0000000a050a7223 */ /* 0x000fcc0000000005 */
[----:B------:R-:W0:Y:S02]  /*4c40*/  LDS R3, [R13+UR5] ;  /* 0x000000050d037984 */ /* 0x000e240008000800 */
[----:B0-----:R-:W-:-:S04]  /*4c50*/  FADD R3, R3, R4 ;  /* 0x0000000403037221 */ /* 0x001fc80000000000 */
[----:B------:R-:W0:Y:S01]  /*4c60*/  FCHK P0, R3, R18 ;  /* 0x0000001203007302 */ /* 0x000e220000000000 */
[----:B------:R-:W-:-:S04]  /*4c70*/  FFMA R5, R3, R10, RZ ;  /* 0x0000000a03057223 */ /* 0x000fc800000000ff */
[----:B------:R-:W-:-:S04]  /*4c80*/  FFMA R4, -R18, R5, R3 ;  /* 0x0000000512047223 */ /* 0x000fc80000000103 */
[----:B------:R-:W-:Y:S01]  /*4c90*/  FFMA R5, R10, R4, R5 ;  /* 0x000000040a057223 */ /* 0x000fe20000000005 */
[----:B0-----:R-:W-:Y:S06]  /*4ca0*/  @!P0 BRA `(.L_x_166) ;  /* 0x0000000000108947 */ /* 0x001fec0003800000 */
[----:B------:R-:W-:Y:S02]  /*4cb0*/  MOV R4, R18 ;  /* 0x0000001200047202 */ /* 0x000fe40000000f00 */
[----:B------:R-:W-:-:S07]  /*4cc0*/  MOV R10, 0x4ce0 ;  /* 0x00004ce0000a7802 */ /* 0x000fce0000000f00 */
[----:B------:R-:W-:Y:S05]  /*4cd0*/  CALL.REL.NOINC `($__internal_1_$__cuda_sm3x_div_rn_noftz_f32_slowpath) ;  /* 0x0000000800b07944 */ /* 0x000fea0003c00000 */
[----:B------:R-:W-:-:S07]  /*4ce0*/  MOV R5, R3 ;  /* 0x0000000300057202 */ /* 0x000fce0000000f00 */
.L_x_166:
[----:B------:R-:W-:Y:S05]  /*4cf0*/  BSYNC.RECONVERGENT B4 ;  /* 0x0000000000047941 */ /* 0x000fea0003800200 */
.L_x_165:
[----:B------:R0:W-:Y:S02]  /*4d00*/  STG.E desc[UR8][R6.64], R5 ;  /* 0x0000000506007986 */ /* 0x0001e4000c101908 */
.L_x_164:
[----:B------:R-:W-:Y:S05]  /*4d10*/  BSYNC.RECONVERGENT B3 ;  /* 0x0000000000037941 */ /* 0x000fea0003800200 */
.L_x_163:
[----:B------:R-:W0:Y:S01]  /*4d20*/  LDC R3, c[0x0][0x360] ;  /* 0x0000d800ff037b82 */ /* 0x000e220000000800 */
[----:B------:R-:W-:Y:S02]  /*4d30*/  IADD3 R11, PT, PT, R11, 0x1, RZ ;  /* 0x000000010b0b7810 */ /* 0x000fe40007ffe0ff */
[----:B------:R-:W-:Y:S02]  /*4d40*/  LEA R13, R2, R13, 0x2 ;  /* 0x0000000d020d7211 */ /* 0x000fe400078e10ff */
[----:B------:R-:W-:Y:S02]  /*4d50*/  ISETP.NE.AND P0, PT, R11, RZ, PT ;  /* 0x000000ff0b00720c */ /* 0x000fe40003f05270 */
[----:B------:R-:W-:Y:S01]  /*4d60*/  IADD3 R9, PT, PT, R9, UR15, RZ ;  /* 0x0000000f09097c10 */ /* 0x000fe2000fffe0ff */
[----:B0-----:R-:W-:-:S10]  /*4d70*/  IMAD.WIDE.U32 R6, R3, 0x4, R6 ;  /* 0x0000000403067825 */ /* 0x001fd400078e0006 */
[----:B------:R-:W-:Y:S05]  /*4d80*/  @P0 BRA `(.L_x_162) ;  /* 0xfffffffc007c0947 */ /* 0x000fea000383ffff */
.L_x_159:
[----:B------:R-:W-:Y:S05]  /*4d90*/  BSYNC.RECONVERGENT B2 ;  /* 0x0000000000027941 */ /* 0x000fea0003800200 */
.L_x_158:
[----:B------:R-:W-:-:S13]  /*4da0*/  ISETP.GE.U32.AND P0, PT, R20, 0x3, PT ;  /* 0x000000031400780c */ /* 0x000fda0003f06070 */
[----:B------:R-:W-:Y:S05]  /*4db0*/  @!P0 EXIT ;  /* 0x000000000000894d */ /* 0x000fea0003800000 */
[----:B------:R-:W1:Y:S01]  /*4dc0*/  S2UR UR7, SR_CgaCtaId ;  /* 0x00000000000779c3 */ /* 0x000e620000008800 */
[----:B0-----:R-:W-:Y:S01]  /*4dd0*/  IADD3 R4, PT, PT, R8, -0xd000000, RZ ;  /* 0xf300000008047810 */ /* 0x001fe20007ffe0ff */
[----:B------:R-:W-:Y:S01]  /*4de0*/  UMOV UR5, 0x400 ;  /* 0x0000040000057882 */ /* 0x000fe20000000000 */
[----:B------:R0:W2:Y:S01]  /*4df0*/  MUFU.RSQ R3, R8 ;  /* 0x0000000800037308 */ /* 0x0000a20000001400 */
[----:B------:R-:W-:Y:S01]  /*4e00*/  UIADD3 UR5, UPT, UPT, UR5, 0x7000, URZ ;  /* 0x0000700005057890 */ /* 0x000fe2000fffe0ff */
[----:B------:R-:W-:Y:S01]  /*4e10*/  ISETP.GT.U32.AND P0, PT, R4, 0x727fffff, PT ;  /* 0x727fffff0400780c */ /* 0x000fe20003f04070 */
[----:B------:R-:W-:Y:S01]  /*4e20*/  ULEA UR10, UR15, UR6, 0x3 ;  /* 0x000000060f0a7291 */ /* 0x000fe2000f8e18ff */
[----:B------:R-:W-:Y:S01]  /*4e30*/  LEA R17, R0, R21, 0xa ;  /* 0x0000001500117211 */ /* 0x000fe200078e50ff */
[----:B------:R-:W3:Y:S01]  /*4e40*/  LDC.64 R6, c[0x0][0x398] ;  /* 0x0000e600ff067b82 */ /* 0x000ee20000000a00 */
[----:B------:R-:W-:Y:S01]  /*4e50*/  UIMAD UR12, UR15, 0xc, UR6 ;  /* 0x0000000c0f0c78a4 */ /* 0x000fe2000f8e0206 */
[----:B------:R-:W-:Y:S01]  /*4e60*/  SHF.L.U32 R15, R21, 0x2, RZ ;  /* 0x00000002150f7819 */ /* 0x000fe200000006ff */
[----:B------:R-:W-:-:S02]  /*4e70*/  ULEA UR13, UR15, UR6, 0x2 ;  /* 0x000000060f0d7291 */ /* 0x000fc4000f8e10ff */
[----:B------:R-:W-:Y:S01]  /*4e80*/  IADD3 R13, PT, PT, R17, UR15, RZ ;  /* 0x0000000f110d7c10 */ /* 0x000fe2000fffe0ff */
[C---:B------:R-:W-:Y:S01]  /*4e90*/  IMAD R9, R2.reuse, 0x3, R17 ;  /* 0x0000000302097824 */ /* 0x040fe200078e0211 */
[----:B------:R-:W-:Y:S01]  /*4ea0*/  LEA R11, R2, R17, 0x1 ;  /* 0x00000011020b7211 */ /* 0x000fe200078e08ff */
[----:B-1----:R-:W-:-:S04]  /*4eb0*/  ULEA UR5, UR7, UR5, 0x18 ;  /* 0x0000000507057291 */ /* 0x002fc8000f8ec0ff */
[----:B------:R-:W-:Y:S02]  /*4ec0*/  ULEA UR7, UR15, UR5, 0x3 ;  /* 0x000000050f077291 */ /* 0x000fe4000f8e18ff */
[----:B------:R-:W-:Y:S02]  /*4ed0*/  UIMAD UR11, UR15, 0xc, UR5 ;  /* 0x0000000c0f0b78a4 */ /* 0x000fe4000f8e0205 */
[----:B------:R-:W-:Y:S01]  /*4ee0*/  ULEA UR14, UR15, UR5, 0x2 ;  /* 0x000000050f0e7291 */ /* 0x000fe2000f8e10ff */
[----:B0-2---:R-:W-:Y:S11]  /*4ef0*/  @!P0 BRA `(.L_x_167) ;  /* 0x00000000001c8947 */ /* 0x005ff60003800000 */
[----:B------:R-:W-:Y:S01]  /*4f00*/  BSSY.RECONVERGENT B0, `(.L_x_168) ;  /* 0x0000004000007945 */ /* 0x000fe20003800200 */
[----:B------:R-:W-:Y:S02]  /*4f10*/  MOV R3, R8 ;  /* 0x0000000800037202 */ /* 0x000fe40000000f00 */
[----:B------:R-:W-:-:S07]  /*4f20*/  MOV R16, 0x4f40 ;  /* 0x00004f4000107802 */ /* 0x000fce0000000f00 */
[----:B---3--:R-:W-:Y:S05]  /*4f30*/  CALL.REL.NOINC `($__internal_0_$__cuda_sm20_sqrt_rn_f32_slowpath) ;  /* 0x0000000400bc7944 */ /* 0x008fea0003c00000 */
[----:B------:R-:W-:Y:S05]  /*4f40*/  BSYNC.RECONVERGENT B0 ;  /* 0x0000000000007941 */ /* 0x000fea0003800200 */
.L_x_168:
[----:B------:R-:W-:Y:S01]  /*4f50*/  MOV R8, R18 ;  /* 0x0000001200087202 */ /* 0x000fe20000000f00 */
[----:B------:R-:W-:Y:S06]  /*4f60*/  BRA `(.L_x_169) ;  /* 0x0000000000107947 */ /* 0x000fec0003800000 */
.L_x_167:
[----:B------:R-:W-:Y:S01]  /*4f70*/  FMUL.FTZ R5, R8, R3 ;  /* 0x0000000308057220 */ /* 0x000fe20000410000 */
[----:B------:R-:W-:-:S03]  /*4f80*/  FMUL.FTZ R3, R3, 0.5 ;  /* 0x3f00000003037820 */ /* 0x000fc60000410000 */
[----:B------:R-:W-:-:S04]  /*4f90*/  FFMA R8, -R5, R5, R8 ;  /* 0x0000000505087223 */ /* 0x000fc80000000108 */
[----:B------:R-:W-:-:S07]  /*4fa0*/  FFMA R8, R8, R3, R5 ;  /* 0x0000000308087223 */ /* 0x000fce0000000005 */
.L_x_169:
[----:B------:R-:W-:Y:S01]  /*4fb0*/  BSSY.RECONVERGENT B2, `(.L_x_170) ;  /* 0x0000066000027945 */ /* 0x000fe20003800200 */
.L_x_187:
[----:B------:R-:W-:Y:S01]  /*4fc0*/  ISETP.GE.AND P0, PT, R17, UR4, PT ;  /* 0x0000000411007c0c */ /* 0x000fe2000bf06270 */
[----:B------:R-:W-:-:S12]  /*4fd0*/  BSSY.RECONVERGENT B3, `(.L_x_171) ;  /* 0x0000015000037945 */ /* 0x000fd80003800200 */
[----:B012-4-:R-:W-:Y:S05]  /*4fe0*/  @P0 BRA `(.L_x_172) ;  /* 0x00000000004c0947 */ /* 0x017fea0003800000 */
[----:B------:R-:W-:Y:S01]  /*4ff0*/  LDS R3, [R15+UR5] ;  /* 0x000000050f037984 */ /* 0x000fe20008000800 */
[----:B------:R-:W0:Y:S01]  /*5000*/  MUFU.RCP R5, R8 ;  /* 0x0000000800057308 */ /* 0x000e220000001000 */
[----:B------:R-:W-:Y:S02]  /*5010*/  BSSY.RECONVERGENT B4, `(.L_x_173) ;  /* 0x000000e000047945 */ /* 0x000fe40003800200 */
[----:B------:R-:W1:Y:S01]  /*5020*/  LDS R0, [R15+UR6] ;  /* 0x000000060f007984 */ /* 0x000e620008000800 */
[----:B0-----:R-:W-:-:S04]  /*5030*/  FFMA R4, -R8, R5, 1 ;  /* 0x3f80000008047423 */ /* 0x001fc80000000105 */
[----:B------:R-:W-:Y:S01]  /*5040*/  FFMA R4, R5, R4, R5 ;  /* 0x0000000405047223 */ /* 0x000fe20000000005 */
[----:B-1----:R-:W-:-:S04]  /*5050*/  FADD R3, R3, R0 ;  /* 0x0000000003037221 */ /* 0x002fc80000000000 */
[----:B------:R-:W0:Y:S01]  /*5060*/  FCHK P0, R3, R8 ;  /* 0x0000000803007302 */ /* 0x000e220000000000 */
[----:B------:R-:W-:-:S04]  /*5070*/  FFMA R5, R3, R4, RZ ;  /* 0x0000000403057223 */ /* 0x000fc800000000ff */
[----:B------:R-:W-:-:S04]  /*5080*/  FFMA R0, -R8, R5, R3 ;  /* 0x0000000508007223 */ /* 0x000fc80000000103 */
[----:B------:R-:W-:Y:S01]  /*5090*/  FFMA R19, R4, R0, R5 ;  /* 0x0000000004137223 */ /* 0x000fe20000000005 */
[----:B0-----:R-:W-:Y:S06]  /*50a0*/  @!P0 BRA `(.L_x_174) ;  /* 0x0000000000108947 */ /* 0x001fec0003800000 */
[----:B------:R-:W-:Y:S02]  /*50b0*/  MOV R4, R8 ;  /* 0x0000000800047202 */ /* 0x000fe40000000f00 */
[----:B------:R-:W-:-:S07]  /*50c0*/  MOV R10, 0x50e0 ;  /* 0x000050e0000a7802 */ /* 0x000fce0000000f00 */
[----:B---3--:R-:W-:Y:S05]  /*50d0*/  CALL.REL.NOINC `($__internal_1_$__cuda_sm3x_div_rn_noftz_f32_slowpath) ;  /* 0x0000000400b07944 */ /* 0x008fea0003c00000 */
[----:B------:R-:W-:-:S07]  /*50e0*/  MOV R19, R3 ;  /* 0x0000000300137202 */ /* 0x000fce0000000f00 */
.L_x_174:
[----:B------:R-:W-:Y:S05]  /*50f0*/  BSYNC.RECONVERGENT B4 ;  /* 0x0000000000047941 */ /* 0x000fea0003800200 */
.L_x_173:
[----:B---3--:R-:W-:-:S05]  /*5100*/  IMAD.WIDE.U32 R4, R17, 0x4, R6 ;  /* 0x0000000411047825 */ /* 0x008fca00078e0006 */
[----:B------:R0:W-:Y:S02]  /*5110*/  STG.E desc[UR8][R4.64], R19 ;  /* 0x0000001304007986 */ /* 0x0001e4000c101908 */
.L_x_172:
[----:B------:R-:W-:Y:S05]  /*5120*/  BSYNC.RECONVERGENT B3 ;  /* 0x0000000000037941 */ /* 0x000fea0003800200 */
.L_x_171:
[----:B------:R-:W-:Y:S01]  /*5130*/  ISETP.GE.AND P0, PT, R13, UR4, PT ;  /* 0x000000040d007c0c */ /* 0x000fe2000bf06270 */
[----:B------:R-:W-:-:S12]  /*5140*/  BSSY.RECONVERGENT B3, `(.L_x_175) ;  /* 0x0000015000037945 */ /* 0x000fd80003800200 */
[----:B------:R-:W-:Y:S05]  /*5150*/  @P0 BRA `(.L_x_176) ;  /* 0x00000000004c0947 */ /* 0x000fea0003800000 */
[----:B------:R-:W-:Y:S01]  /*5160*/  LDS R0, [R15+UR14] ;  /* 0x0000000e0f007984 */ /* 0x000fe20008000800 */
[----:B0-----:R-:W0:Y:S01]  /*5170*/  MUFU.RCP R19, R8 ;  /* 0x0000000800137308 */ /* 0x001e220000001000 */
[----:B------:R-:W-:Y:S02]  /*5180*/  BSSY.RECONVERGENT B4, `(.L_x_177) ;  /* 0x000000e000047945 */ /* 0x000fe40003800200 */
[----:B------:R-:W1:Y:S01]  /*5190*/  LDS R3, [R15+UR13] ;  /* 0x0000000d0f037984 */ /* 0x000e620008000800 */
[----:B0-----:R-:W-:Y:S01]  /*51a0*/  FFMA R4, -R8, R19, 1 ;  /* 0x3f80000008047423 */ /* 0x001fe20000000113 */
[----:B-1----:R-:W-:-:S03]  /*51b0*/  FADD R5, R0, R3 ;  /* 0x0000000300057221 */ /* 0x002fc60000000000 */
[----:B------:R-:W-:Y:S01]  /*51c0*/  FFMA R0, R19, R4, R19 ;  /* 0x0000000413007223 */ /* 0x000fe20000000013 */
[----:B------:R-:W0:Y:S03]  /*51d0*/  FCHK P0, R5, R8 ;  /* 0x0000000805007302 */ /* 0x000e260000000000 */
[----:B------:R-:W-:-:S04]  /*51e0*/  FFMA R3, R0, R5, RZ ;  /* 0x0000000500037223 */ /* 0x000fc800000000ff */
[----:B------:R-:W-:-:S04]  /*51f0*/  FFMA R4, -R8, R3, R5 ;  /* 0x0000000308047223 */ /* 0x000fc80000000105 */
[----:B------:R-:W-:Y:S01]  /*5200*/  FFMA R3, R0, R4, R3 ;  /* 0x0000000400037223 */ /* 0x000fe20000000003 */
[----:B0-----:R-:W-:Y:S06]  /*5210*/  @!P0 BRA `(.L_x_178) ;  /* 0x0000000000108947 */ /* 0x001fec0003800000 */
[----:B------:R-:W-:Y:S02]  /*5220*/  MOV R3, R5 ;  /* 0x0000000500037202 */ /* 0x000fe40000000f00 */
[----:B------:R-:W-:Y:S02]  /*5230*/  MOV R4, R8 ;  /* 0x0000000800047202 */ /* 0x000fe40000000f00 */
[----:B------:R-:W-:-:S07]  /*5240*/  MOV R10, 0x5260 ;  /* 0x00005260000a7802 */ /* 0x000fce0000000f00 */
[----:B---3--:R-:W-:Y:S05]  /*5250*/  CALL.REL.NOINC `($__internal_1_$__cuda_sm3x_div_rn_noftz_f32_slowpath) ;  /* 0x0000000400507944 */ /* 0x008fea0003c00000 */
.L_x_178:
[----:B------:R-:W-:Y:S05]  /*5260*/  BSYNC.RECONVERGENT B4 ;  /* 0x0000000000047941 */ /* 0x000fea0003800200 */
.L_x_177:
[----:B---3--:R-:W-:-:S05]  /*5270*/  IMAD.WIDE.U32 R4, R13, 0x4, R6 ;  /* 0x000000040d047825 */ /* 0x008fca00078e0006 */
[----:B------:R1:W-:Y:S02]  /*5280*/  STG.E desc[UR8][R4.64], R3 ;  /* 0x0000000304007986 */ /* 0x0003e4000c101908 */
.L_x_176:
[----:B------:R-:W-:Y:S05]  /*5290*/  BSYNC.RECONVERGENT B3 ;  /* 0x0000000000037941 */ /* 0x000fea0003800200 */
.L_x_175:
[----:B------:R-:W-:Y:S01]  /*52a0*/  ISETP.GE.AND P0, PT, R11, UR4, PT ;  /* 0x000000040b007c0c */ /* 0x000fe2000bf06270 */
[----:B------:R-:W-:-:S12]  /*52b0*/  BSSY.RECONVERGENT B3, `(.L_x_179) ;  /* 0x0000015000037945 */ /* 0x000fd80003800200 */
[----:B------:R-:W-:Y:S05]  /*52c0*/  @P0 BRA `(.L_x_180) ;  /* 0x00000000004c0947 */ /* 0x000fea0003800000 */
[----:B------:R-:W-:Y:S01]  /*52d0*/  LDS R0, [R15+UR7] ;  /* 0x000000070f007984 */ /* 0x000fe20008000800 */
[----:B0-----:R-:W0:Y:S01]  /*52e0*/  MUFU.RCP R19, R8 ;  /* 0x0000000800137308 */ /* 0x001e220000001000 */
[----:B------:R-:W-:Y:S02]  /*52f0*/  BSSY.RECONVERGENT B4, `(.L_x_181) ;  /* 0x000000e000047945 */ /* 0x000fe40003800200 */
[----:B-1----:R-:W1:Y:S01]  /*5300*/  LDS R3, [R15+UR10] ;  /* 0x0000000a0f037984 */ /* 0x002e620008000800 */
        /* <DEDUP_REMOVED lines=12> */
.L_x_182:
[----:B------:R-:W-:Y:S05]  /*53d0*/  BSYNC.RECONVERGENT B4 ;  /* 0x0000000000047941 */ /* 0x000fea0003800200 */
.L_x_181:
[----:B---3--:R-:W-:-:S05]  /*53e0*/  IMAD.WIDE.U32 R4, R11, 0x4, R6 ;  /* 0x000000040b047825 */ /* 0x008fca00078e0006 */
[----:B------:R2:W-:Y:S02]  /*53f0*/  STG.E desc[UR8][R4.64], R3 ;  /* 0x0000000304007986 */ /* 0x0005e4000c101908 */
.L_x_180:
[----:B------:R-:W-:Y:S05]  /*5400*/  BSYNC.RECONVERGENT B3 ;  /* 0x0000000000037941 */ /* 0x000fea0003800200 */
.L_x_179:
[----:B------:R-:W-:Y:S01]  /*5410*/  ISETP.GE.AND P0, PT, R9, UR4, PT ;  /* 0x0000000409007c0c */ /* 0x000fe2000bf06270 */
[----:B------:R-:W-:Y:S01]  /*5420*/  BSSY.RECONVERGENT B3, `(.L_x_183) ;  /* 0x0000016000037945 */ /* 0x000fe20003800200 */
[----:B------:R-:W-:-:S11]  /*5430*/  IADD3 R21, PT, PT, R21, UR15, R2 ;  /* 0x0000000f15157c10 */ /* 0x000fd6000fffe002 */
[----:B------:R-:W-:Y:S05]  /*5440*/  @P0 BRA `(.L_x_184) ;  /* 0x00000000004c0947 */ /* 0x000fea0003800000 */
[----:B------:R-:W-:Y:S01]  /*5450*/  LDS R0, [R15+UR11] ;  /* 0x0000000b0f007984 */ /* 0x000fe20008000800 */
[----:B0-----:R-:W0:Y:S01]  /*5460*/  MUFU.RCP R19, R8 ;  /* 0x0000000800137308 */ /* 0x001e220000001000 */
[----:B------:R-:W-:Y:S02]  /*5470*/  BSSY.RECONVERGENT B4, `(.L_x_185) ;  /* 0x000000e000047945 */ /* 0x000fe40003800200 */
[----:B-12---:R-:W1:Y:S01]  /*5480*/  LDS R3, [R15+UR12] ;  /* 0x0000000c0f037984 */ /* 0x006e620008000800 */
        /* <DEDUP_REMOVED lines=12> */
.L_x_186:
[----:B------:R-:W-:Y:S05]  /*5550*/  BSYNC.RECONVERGENT B4 ;  /* 0x0000000000047941 */ /* 0x000fea0003800200 */
.L_x_185:
[----:B---3--:R-:W-:-:S05]  /*5560*/  IMAD.WIDE.U32 R4, R9, 0x4, R6 ;  /* 0x0000000409047825 */ /* 0x008fca00078e0006 */
[----:B------:R4:W-:Y:S02]  /*5570*/  STG.E desc[UR8][R4.64], R3 ;  /* 0x0000000304007986 */ /* 0x0009e4000c101908 */
.L_x_184:
[----:B------:R-:W-:Y:S05]  /*5580*/  BSYNC.RECONVERGENT B3 ;  /* 0x0000000000037941 */ /* 0x000fea0003800200 */
.L_x_183:
[----:B------:R-:W-:Y:S02]  /*5590*/  IADD3 R21, PT, PT, R21, UR15, R2 ;  /* 0x0000000f15157c10 */ /* 0x000fe4000fffe002 */
[C---:B------:R-:W-:Y:S02]  /*55a0*/  LEA R15, R2.reuse, R15, 0x4 ;  /* 0x0000000f020f7211 */ /* 0x040fe400078e20ff */
[----:B------:R-:W-:Y:S02]  /*55b0*/  ISETP.GE.U32.AND P0, PT, R21, 0x400, PT ;  /* 0x000004001500780c */ /* 0x000fe40003f06070 */
[C---:B------:R-:W-:Y:S02]  /*55c0*/  LEA R13, R2.reuse, R13, 0x2 ;  /* 0x0000000d020d7211 */ /* 0x040fe400078e10ff */
[C---:B------:R-:W-:Y:S02]  /*55d0*/  LEA R11, R2.reuse, R11, 0x2 ;  /* 0x0000000b020b7211 */ /* 0x040fe400078e10ff */
[----:B------:R-:W-:-:S02]  /*55e0*/  LEA R9, R2, R9, 0x2 ;  /* 0x0000000902097211 */ /* 0x000fc400078e10ff */
[----:B------:R-:W-:-:S05]  /*55f0*/  LEA R17, R2, R17, 0x2 ;  /* 0x0000001102117211 */ /* 0x000fca00078e10ff */
[----:B------:R-:W-:Y:S05]  /*5600*/  @!P0 BRA `(.L_x_187) ;  /* 0xfffffff8006c8947 */ /* 0x000fea000383ffff */
[----:B------:R-:W-:Y:S05]  /*5610*/  BSYNC.RECONVERGENT B2 ;  /* 0x0000000000027941 */ /* 0x000fea0003800200 */
.L_x_170:
[----:B------:R-:W-:Y:S05]  /*5620*/  EXIT ;  /* 0x000000000000794d */ /* 0x000fea0003800000 */
        .weak           $__internal_0_$__cuda_sm20_sqrt_rn_f32_slowpath
        .type           $__internal_0_$__cuda_sm20_sqrt_rn_f32_slowpath,@function
        .size           $__internal_0_$__cuda_sm20_sqrt_rn_f32_slowpath,($__internal_1_$__cuda_sm3x_div_rn_noftz_f32_slowpath - $__internal_0_$__cuda_sm20_sqrt_rn_f32_slowpath)
$__internal_0_$__cuda_sm20_sqrt_rn_f32_slowpath:
[----:B------:R-:W-:-:S13]  /*5630*/  LOP3.LUT P0, RZ, R3, 0x7fffffff, RZ, 0xc0, !PT ;  /* 0x7fffffff03ff7812 */ /* 0x000fda000780c0ff */
[----:B------:R-:W-:Y:S01]  /*5640*/  @!P0 MOV R4, R3 ;  /* 0x0000000300048202 */ /* 0x000fe20000000f00 */
[----:B------:R-:W-:Y:S06]  /*5650*/  @!P0 BRA `(.L_x_188) ;  /* 0x0000000000408947 */ /* 0x000fec0003800000 */
[----:B------:R-:W-:-:S13]  /*5660*/  FSETP.GEU.FTZ.AND P0, PT, R3, RZ, PT ;  /* 0x000000ff0300720b */ /* 0x000fda0003f1e000 */
[----:B------:R-:W-:Y:S01]  /*5670*/  @!P0 MOV R4, 0x7fffffff ;  /* 0x7fffffff00048802 */ /* 0x000fe20000000f00 */
[----:B------:R-:W-:Y:S06]  /*5680*/  @!P0 BRA `(.L_x_188) ;  /* 0x0000000000348947 */ /* 0x000fec0003800000 */
[----:B------:R-:W-:-:S13]  /*5690*/  FSETP.GTU.FTZ.AND P0, PT, |R3|, +INF , PT ;  /* 0x7f8000000300780b */ /* 0x000fda0003f1c200 */
[----:B------:R-:W-:Y:S01]  /*56a0*/  @P0 FADD.FTZ R4, R3, 1 ;  /* 0x3f80000003040421 */ /* 0x000fe20000010000 */
[----:B------:R-:W-:Y:S06]  /*56b0*/  @P0 BRA `(.L_x_188) ;  /* 0x0000000000280947 */ /* 0x000fec0003800000 */
[----:B------:R-:W-:-:S13]  /*56c0*/  FSETP.NEU.FTZ.AND P0, PT, |R3|, +INF , PT ;  /* 0x7f8000000300780b */ /* 0x000fda0003f1d200 */
[----:B------:R-:W-:-:S04]  /*56d0*/  @P0 FFMA R5, R3, 1.84467440737095516160e+19, RZ ;  /* 0x5f80000003050823 */ /* 0x000fc800000000ff */
[----:B------:R-:W0:Y:S02]  /*56e0*/  @P0 MUFU.RSQ R4, R5 ;  /* 0x0000000500040308 */ /* 0x000e240000001400 */
[----:B0-----:R-:W-:Y:S01]  /*56f0*/  @P0 FMUL.FTZ R10, R5, R4 ;  /* 0x00000004050a0220 */ /* 0x001fe20000410000 */
[----:B------:R-:W-:Y:S01]  /*5700*/  @P0 FMUL.FTZ R14, R4, 0.5 ;  /* 0x3f000000040e0820 */ /* 0x000fe20000410000 */
[----:B------:R-:W-:Y:S02]  /*5710*/  @!P0 MOV R4, R3 ;  /* 0x0000000300048202 */ /* 0x000fe40000000f00 */
[----:B------:R-:W-:-:S04]  /*5720*/  @P0 FADD.FTZ R12, -R10, -RZ ;  /* 0x800000ff0a0c0221 */ /* 0x000fc80000010100 */
[----:B------:R-:W-:-:S04]  /*5730*/  @P0 FFMA R19, R10, R12, R5 ;  /* 0x0000000c0a130223 */ /* 0x000fc80000000005 */
[----:B------:R-:W-:-:S04]  /*5740*/  @P0 FFMA R14, R19, R14, R10 ;  /* 0x0000000e130e0223 */ /* 0x000fc8000000000a */
[----:B------:R-:W-:-:S07]  /*5750*/  @P0 FMUL.FTZ R4, R14, 2.3283064365386962891e-10 ;  /* 0x2f8000000e040820 */ /* 0x000fce0000410000 */
.L_x_188:
[----:B------:R-:W-:Y:S01]  /*5760*/  HFMA2 R5, -RZ, RZ, 0, 0 ;  /* 0x00000000ff057431 */ /* 0x000fe200000001ff */
[----:B------:R-:W-:Y:S02]  /*5770*/  MOV R18, R4 ;  /* 0x0000000400127202 */ /* 0x000fe40000000f00 */
[----:B------:R-:W-:-:S04]  /*5780*/  MOV R4, R16 ;  /* 0x0000001000047202 */ /* 0x000fc80000000f00 */
[----:B------:R-:W-:Y:S05]  /*5790*/  RET.REL.NODEC R4 `(_Z26lightning_attention_kernelPfS_S_S_S_ii) ;  /* 0xffffffa804187950 */ /* 0x000fea0003c3ffff */
        .weak           $__internal_1_$__cuda_sm3x_div_rn_noftz_f32_slowpath
        .type           $__internal_1_$__cuda_sm3x_div_rn_noftz_f32_slowpath,@function
        .size           $__internal_1_$__cuda_sm3x_div_rn_noftz_f32_slowpath,(.L_x_202 - $__internal_1_$__cuda_sm3x_div_rn_noftz_f32_slowpath)
$__internal_1_$__cuda_sm3x_div_rn_noftz_f32_slowpath:
[----:B------:R-:W-:Y:S01]  /*57a0*/  SHF.R.U32.HI R5, RZ, 0x17, R4 ;  /* 0x00000017ff057819 */ /* 0x000fe20000011604 */
[----:B------:R-:W-:Y:S01]  /*57b0*/  BSSY.RECONVERGENT B0, `(.L_x_189) ;  /* 0x0000063000007945 */ /* 0x000fe20003800200 */
[----:B------:R-:W-:Y:S02]  /*57c0*/  SHF.R.U32.HI R14, RZ, 0x17, R3 ;  /* 0x00000017ff0e7819 */ /* 0x000fe40000011603 */
[----:B------:R-:W-:Y:S02]  /*57d0*/  LOP3.LUT R5, R5, 0xff, RZ, 0xc0, !PT ;  /* 0x000000ff05057812 */ /* 0x000fe400078ec0ff */
[----:B------:R-:W-:Y:S02]  /*57e0*/  LOP3.LUT R14, R14, 0xff, RZ, 0xc0, !PT ;  /* 0x000000ff0e0e7812 */ /* 0x000fe400078ec0ff */
[----:B------:R-:W-:Y:S02]  /*57f0*/  IADD3 R16, PT, PT, R5, -0x1, RZ ;  /* 0xffffffff05107810 */ /* 0x000fe40007ffe0ff */
[----:B------:R-:W-:-:S02]  /*5800*/  IADD3 R12, PT, PT, R14, -0x1, RZ ;  /* 0xffffffff0e0c7810 */ /* 0x000fc40007ffe0ff */
[----:B------:R-:W-:-:S04]  /*5810*/  ISETP.GT.U32.AND P0, PT, R16, 0xfd, PT ;  /* 0x000000fd1000780c */ /* 0x000fc80003f04070 */
[----:B------:R-:W-:-:S13]  /*5820*/  ISETP.GT.U32.OR P0, PT, R12, 0xfd, P0 ;  /* 0x000000fd0c00780c */ /* 0x000fda0000704470 */
[----:B------:R-:W-:Y:S01]  /*5830*/  @!P0 MOV R12, RZ ;  /* 0x000000ff000c8202 */ /* 0x000fe20000000f00 */
[----:B------:R-:W-:Y:S06]  /*5840*/  @!P0 BRA `(.L_x_190) ;  /* 0x0000000000608947 */ /* 0x000fec0003800000 */
[----:B------:R-:W-:Y:S02]  /*5850*/  FSETP.GTU.FTZ.AND P0, PT, |R3|, +INF , PT ;  /* 0x7f8000000300780b */ /* 0x000fe40003f1c200 */
[----:B------:R-:W-:-:S04]  /*5860*/  FSETP.GTU.FTZ.AND P1, PT, |R4|, +INF , PT ;  /* 0x7f8000000400780b */ /* 0x000fc80003f3c200 */
[----:B------:R-:W-:-:S13]  /*5870*/  PLOP3.LUT P0, PT, P0, P1, PT, 0xf8, 0x8f ;  /* 0x00000000008f781c */ /* 0x000fda0000703f70 */
[----:B------:R-:W-:Y:S05]  /*5880*/  @P0 BRA `(.L_x_191) ;  /* 0x0000000400500947 */ /* 0x000fea0003800000 */
[----:B------:R-:W-:-:S13]  /*5890*/  LOP3.LUT P0, RZ, R4, 0x7fffffff, R3, 0xc8, !PT ;  /* 0x7fffffff04ff7812 */ /* 0x000fda000780c803 */
[----:B------:R-:W-:Y:S05]  /*58a0*/  @!P0 BRA `(.L_x_192) ;  /* 0x0000000400408947 */ /* 0x000fea0003800000 */
[C---:B------:R-:W-:Y:S02]  /*58b0*/  FSETP.NEU.FTZ.AND P0, PT, |R3|.reuse, +INF , PT ;  /* 0x7f8000000300780b */ /* 0x040fe40003f1d200 */
[----:B------:R-:W-:Y:S02]  /*58c0*/  FSETP.NEU.FTZ.AND P2, PT, |R4|, +INF , PT ;  /* 0x7f8000000400780b */ /* 0x000fe40003f5d200 */
[----:B------:R-:W-:-:S11]  /*58d0*/  FSETP.NEU.FTZ.AND P1, PT, |R3|, +INF , PT ;  /* 0x7f8000000300780b */ /* 0x000fd60003f3d200 */
[----:B------:R-:W-:Y:S05]  /*58e0*/  @!P2 BRA !P0, `(.L_x_192) ;  /* 0x000000040030a947 */ /* 0x000fea0004000000 */
[----:B------:R-:W-:-:S04]  /*58f0*/  LOP3.LUT P0, RZ, R3, 0x7fffffff, RZ, 0xc0, !PT ;  /* 0x7fffffff03ff7812 */ /* 0x000fc8000780c0ff */
[----:B------:R-:W-:-:S13]  /*5900*/  PLOP3.LUT P0, PT, P2, P0, PT, 0x2f, 0xf2 ;  /* 0x0000000000f2781c */ /* 0x000fda0001700577 */
[----:B------:R-:W-:Y:S05]  /*5910*/  @P0 BRA `(.L_x_193) ;  /* 0x00000004001c0947 */ /* 0x000fea0003800000 */
[----:B------:R-:W-:-:S04]  /*5920*/  LOP3.LUT P0, RZ, R4, 0x7fffffff, RZ, 0xc0, !PT ;  /* 0x7fffffff04ff7812 */ /* 0x000fc8000780c0ff */
[----:B------:R-:W-:-:S13]  /*5930*/  PLOP3.LUT P0, PT, P1, P0, PT, 0x2f, 0xf2 ;  /* 0x0000000000f2781c */ /* 0x000fda0000f00577 */
[----:B------:R-:W-:Y:S05]  /*5940*/  @P0 BRA `(.L_x_194) ;  /* 0x0000000400040947 */ /* 0x000fea0003800000 */
[----:B------:R-:W-:Y:S02]  /*5950*/  IADD3 R12, PT, PT, R14, -0x1, RZ ;  /* 0xffffffff0e0c7810 */ /* 0x000fe40007ffe0ff */
[----:B------:R-:W-:Y:S02]  /*5960*/  ISETP.GE.AND P1, PT, R16, RZ, PT ;  /* 0x000000ff1000720c */ /* 0x000fe40003f26270 */
[----:B------:R-:W-:-:S11]  /*5970*/  ISETP.GE.AND P0, PT, R12, RZ, PT ;  /* 0x000000ff0c00720c */ /* 0x000fd60003f06270 */
[----:B------:R-:W-:Y:S02]  /*5980*/  @!P1 FFMA R4, R4, 1.84467440737095516160e+19, RZ ;  /* 0x5f80000004049823 */ /* 0x000fe400000000ff */
[----:B------:R-:W-:Y:S01]  /*5990*/  @P0 MOV R12, RZ ;  /* 0x000000ff000c0202 */ /* 0x000fe20000000f00 */
[----:B------:R-:W-:Y:S01]  /*59a0*/  @!P0 FFMA R3, R3, 1.84467440737095516160e+19, RZ ;  /* 0x5f80000003038823 */ /* 0x000fe200000000ff */
[----:B------:R-:W-:-:S04]  /*59b0*/  @!P0 MOV R12, 0xffffffc0 ;  /* 0xffffffc0000c8802 */ /* 0x000fc80000000f00 */
[----:B------:R-:W-:-:S07]  /*59c0*/  @!P1 IADD3 R12, PT, PT, R12, 0x40, RZ ;  /* 0x000000400c0c9810 */ /* 0x000fce0007ffe0ff */
.L_x_190:
[----:B------:R-:W-:Y:S01]  /*59d0*/  LEA R19, R5, 0xc0800000, 0x17 ;  /* 0xc080000005137811 */ /* 0x000fe200078eb8ff */
[----:B------:R-:W-:Y:S01]  /*59e0*/  BSSY.RECONVERGENT B1, `(.L_x_195) ;  /* 0x0000036000017945 */ /* 0x000fe20003800200 */
[----:B------:R-:W-:Y:S02]  /*59f0*/  IADD3 R14, PT, PT, R14, -0x7f, RZ ;  /* 0xffffff810e0e7810 */ /* 0x000fe40007ffe0ff */
[----:B------:R-:W-:-:S03]  /*5a00*/  IADD3 R22, PT, PT, -R19, R4, RZ ;  /* 0x0000000413167210 */ /* 0x000fc60007ffe1ff */
[----:B------:R-:W-:Y:S01]  /*5a10*/  IMAD R3, R14, -0x800000, R3 ;  /* 0xff8000000e037824 */ /* 0x000fe200078e0203 */
[----:B------:R-:W0:Y:S01]  /*5a20*/  MUFU.RCP R19, R22 ;  /* 0x0000001600137308 */ /* 0x000e220000001000 */
[----:B------:R-:W-:-:S04]  /*5a30*/  FADD.FTZ R16, -R22, -RZ ;  /* 0x800000ff16107221 */ /* 0x000fc80000010100 */
[----:B0-----:R-:W-:-:S04]  /*5a40*/  FFMA R4, R19, R16, 1 ;  /* 0x3f80000013047423 */ /* 0x001fc80000000010 */
[----:B------:R-:W-:-:S04]  /*5a50*/  FFMA R4, R19, R4, R19 ;  /* 0x0000000413047223 */ /* 0x000fc80000000013 */
[----:B------:R-:W-:-:S04]  /*5a60*/  FFMA R19, R3, R4, RZ ;  /* 0x0000000403137223 */ /* 0x000fc800000000ff */
[----:B------:R-:W-:-:S04]  /*5a70*/  FFMA R23, R16, R19, R3 ;  /* 0x0000001310177223 */ /* 0x000fc80000000003 */
[----:B------:R-:W-:Y:S01]  /*5a80*/  FFMA R19, R4, R23, R19 ;  /* 0x0000001704137223 */ /* 0x000fe20000000013 */
[----:B------:R-:W-:-:S03]  /*5a90*/  IADD3 R23, PT, PT, R14, 0x7f, -R5 ;  /* 0x0000007f0e177810 */ /* 0x000fc60007ffe805 */
[----:B------:R-:W-:Y:S01]  /*5aa0*/  FFMA R16, R16, R19, R3 ;  /* 0x0000001310107223 */ /* 0x000fe20000000003 */
[----:B------:R-:W-:-:S03]  /*5ab0*/  IADD3 R12, PT, PT, R23, R12, RZ ;  /* 0x0000000c170c7210 */ /* 0x000fc60007ffe0ff */
[----:B------:R-:W-:-:S05]  /*5ac0*/  FFMA R3, R4, R16, R19 ;  /* 0x0000001004037223 */ /* 0x000fca0000000013 */
[----:B------:R-:W-:-:S04]  /*5ad0*/  SHF.R.U32.HI R5, RZ, 0x17, R3 ;  /* 0x00000017ff057819 */ /* 0x000fc80000011603 */
[----:B------:R-:W-:-:S04]  /*5ae0*/  LOP3.LUT R5, R5, 0xff, RZ, 0xc0, !PT ;  /* 0x000000ff05057812 */ /* 0x000fc800078ec0ff */
[----:B------:R-:W-:-:S04]  /*5af0*/  IADD3 R5, PT, PT, R5, R12, RZ ;  /* 0x0000000c05057210 */ /* 0x000fc80007ffe0ff */
[----:B------:R-:W-:-:S04]  /*5b00*/  IADD3 R14, PT, PT, R5, -0x1, RZ ;  /* 0xffffffff050e7810 */ /* 0x000fc80007ffe0ff */
[----:B------:R-:W-:-:S13]  /*5b10*/  ISETP.GE.U32.AND P0, PT, R14, 0xfe, PT ;  /* 0x000000fe0e00780c */ /* 0x000fda0003f06070 */
[----:B------:R-:W-:Y:S05]  /*5b20*/  @!P0 BRA `(.L_x_196) ;  /* 0x0000000000808947 */ /* 0x000fea0003800000 */
[----:B------:R-:W-:-:S13]  /*5b30*/  ISETP.GT.AND P0, PT, R5, 0xfe, PT ;  /* 0x000000fe0500780c */ /* 0x000fda0003f04270 */
[----:B------:R-:W-:Y:S05]  /*5b40*/  @P0 BRA `(.L_x_197) ;  /* 0x00000000006c0947 */ /* 0x000fea0003800000 */
[----:B------:R-:W-:-:S13]  /*5b50*/  ISETP.GE.AND P0, PT, R5, 0x1, PT ;  /* 0x000000010500780c */ /* 0x000fda0003f06270 */
[----:B------:R-:W-:Y:S05]  /*5b60*/  @P0 BRA `(.L_x_198) ;  /* 0x0000000000740947 */ /* 0x000fea0003800000 */
[----:B------:R-:W-:Y:S02]  /*5b70*/  ISETP.GE.AND P0, PT, R5, -0x18, PT ;  /* 0xffffffe80500780c */ /* 0x000fe40003f06270 */
[----:B------:R-:W-:-:S11]  /*5b80*/  LOP3.LUT R3, R3, 0x80000000, RZ, 0xc0, !PT ;  /* 0x8000000003037812 */ /* 0x000fd600078ec0ff */
[----:B------:R-:W-:Y:S05]  /*5b90*/  @!P0 BRA `(.L_x_198) ;  /* 0x0000000000688947 */ /* 0x000fea0003800000 */
[CCC-:B------:R-:W-:Y:S01]  /*5ba0*/  FFMA.RZ R14, R4.reuse, R16.reuse, R19.reuse ;  /* 0x00000010040e7223 */ /* 0x1c0fe2000000c013 */
[C---:B------:R-:W-:Y:S01]  /*5bb0*/  IADD3 R23, PT, PT, R5.reuse, 0x20, RZ ;  /* 0x0000002005177810 */ /* 0x040fe20007ffe0ff */
[CCC-:B------:R-:W-:Y:S01]  /*5bc0*/  FFMA.RP R12, R4.reuse, R16.reuse, R19.reuse ;  /* 0x00000010040c7223 */ /* 0x1c0fe20000008013 */
[----:B------:R-:W-:Y:S01]  /*5bd0*/  FFMA.RM R19, R4, R16, R19 ;  /* 0x0000001004137223 */ /* 0x000fe20000004013 */
[C---:B------:R-:W-:Y:S02]  /*5be0*/  ISETP.NE.AND P2, PT, R5.reuse, RZ, PT ;  /* 0x000000ff0500720c */ /* 0x040fe40003f45270 */
[----:B------:R-:W-:Y:S02]  /*5bf0*/  LOP3.LUT R14, R14, 0x7fffff, RZ, 0xc0, !PT ;  /* 0x007fffff0e0e7812 */ /* 0x000fe400078ec0ff */
[----:B------:R-:W-:Y:S02]  /*5c00*/  ISETP.NE.AND P1, PT, R5, RZ, PT ;  /* 0x000000ff0500720c */ /* 0x000fe40003f25270 */
[----:B------:R-:W-:-:S02]  /*5c10*/  LOP3.LUT R14, R14, 0x800000, RZ, 0xfc, !PT ;  /* 0x008000000e0e7812 */ /* 0x000fc400078efcff */
[----:B------:R-:W-:Y:S02]  /*5c20*/  IADD3 R5, PT, PT, -R5, RZ, RZ ;  /* 0x000000ff05057210 */ /* 0x000fe40007ffe1ff */
[----:B------:R-:W-:Y:S02]  /*5c30*/  SHF.L.U32 R23, R14, R23, RZ ;  /* 0x000000170e177219 */ /* 0x000fe400000006ff */
[----:B------:R-:W-:Y:S02]  /*5c40*/  FSETP.NEU.FTZ.AND P0, PT, R12, R19, PT ;  /* 0x000000130c00720b */ /* 0x000fe40003f1d000 */
[----:B------:R-:W-:Y:S02]  /*5c50*/  SEL R5, R5, RZ, P2 ;  /* 0x000000ff05057207 */ /* 0x000fe40001000000 */
[----:B------:R-:W-:Y:S02]  /*5c60*/  ISETP.NE.AND P1, PT, R23, RZ, P1 ;  /* 0x000000ff1700720c */ /* 0x000fe40000f25270 */
[----:B------:R-:W-:-:S02]  /*5c70*/  SHF.R.U32.HI R5, RZ, R5, R14 ;  /* 0x00000005ff057219 */ /* 0x000fc4000001160e */
[----:B------:R-:W-:Y:S02]  /*5c80*/  PLOP3.LUT P0, PT, P0, P1, PT, 0xf8, 0x8f ;  /* 0x00000000008f781c */ /* 0x000fe40000703f70 */
[----:B------:R-:W-:Y:S02]  /*5c90*/  SHF.R.U32.HI R19, RZ, 0x1, R5 ;  /* 0x00000001ff137819 */ /* 0x000fe40000011605 */
[----:B------:R-:W-:-:S04]  /*5ca0*/  SEL R4, RZ, 0x1, !P0 ;  /* 0x00000001ff047807 */ /* 0x000fc80004000000 */
[----:B------:R-:W-:-:S04]  /*5cb0*/  LOP3.LUT R4, R4, 0x1, R19, 0xf8, !PT ;  /* 0x0000000104047812 */ /* 0x000fc800078ef813 */
[----:B------:R-:W-:-:S04]  /*5cc0*/  LOP3.LUT R4, R4, R5, RZ, 0xc0, !PT ;  /* 0x0000000504047212 */ /* 0x000fc800078ec0ff */
[----:B------:R-:W-:-:S04]  /*5cd0*/  IADD3 R4, PT, PT, R19, R4, RZ ;  /* 0x0000000413047210 */ /* 0x000fc80007ffe0ff */
[----:B------:R-:W-:Y:S01]  /*5ce0*/  LOP3.LUT R3, R4, R3, RZ, 0xfc, !PT ;  /* 0x0000000304037212 */ /* 0x000fe200078efcff */
[----:B------:R-:W-:Y:S06]  /*5cf0*/  BRA `(.L_x_198) ;  /* 0x0000000000107947 */ /* 0x000fec0003800000 */
.L_x_197:
[----:B------:R-:W-:-:S04]  /*5d00*/  LOP3.LUT R3, R3, 0x80000000, RZ, 0xc0, !PT ;  /* 0x8000000003037812 */ /* 0x000fc800078ec0ff */
[----:B------:R-:W-:Y:S01]  /*5d10*/  LOP3.LUT R3, R3, 0x7f800000, RZ, 0xfc, !PT ;  /* 0x7f80000003037812 */ /* 0x000fe200078efcff */
[----:B------:R-:W-:Y:S06]  /*5d20*/  BRA `(.L_x_198) ;  /* 0x0000000000047947 */ /* 0x000fec0003800000 */
.L_x_196:
[----:B------:R-:W-:-:S07]  /*5d30*/  LEA R3, R12, R3, 0x17 ;  /* 0x000000030c037211 */ /* 0x000fce00078eb8ff */
.L_x_198:
[----:B------:R-:W-:Y:S05]  /*5d40*/  BSYNC.RECONVERGENT B1 ;  /* 0x0000000000017941 */ /* 0x000fea0003800200 */
.L_x_195:
[----:B------:R-:W-:Y:S05]  /*5d50*/  BRA `(.L_x_199) ;  /* 0x0000000000207947 */ /* 0x000fea0003800000 */
.L_x_194:
[----:B------:R-:W-:-:S04]  /*5d60*/  LOP3.LUT R3, R4, 0x80000000, R3, 0x48, !PT ;  /* 0x8000000004037812 */ /* 0x000fc800078e4803 */
[----:B------:R-:W-:Y:S01]  /*5d70*/  LOP3.LUT R3, R3, 0x7f800000, RZ, 0xfc, !PT ;  /* 0x7f80000003037812 */ /* 0x000fe200078efcff */
[----:B------:R-:W-:Y:S06]  /*5d80*/  BRA `(.L_x_199) ;  /* 0x0000000000147947 */ /* 0x000fec0003800000 */
.L_x_193:
[----:B------:R-:W-:Y:S01]  /*5d90*/  LOP3.LUT R3, R4, 0x80000000, R3, 0x48, !PT ;  /* 0x8000000004037812 */ /* 0x000fe200078e4803 */
[----:B------:R-:W-:Y:S06]  /*5da0*/  BRA `(.L_x_199) ;  /* 0x00000000000c7947 */ /* 0x000fec0003800000 */
.L_x_192:
[----:B------:R-:W0:Y:S01]  /*5db0*/  MUFU.RSQ R3, -QNAN ;  /* 0xffc0000000037908 */ /* 0x000e220000001400 */
[----:B------:R-:W-:Y:S05]  /*5dc0*/  BRA `(.L_x_199) ;  /* 0x0000000000047947 */ /* 0x000fea0003800000 */
.L_x_191:
[----:B------:R-:W-:-:S07]  /*5dd0*/  FADD.FTZ R3, R3, R4 ;  /* 0x0000000403037221 */ /* 0x000fce0000010000 */
.L_x_199:
[----:B------:R-:W-:Y:S05]  /*5de0*/  BSYNC.RECONVERGENT B0 ;  /* 0x0000000000007941 */ /* 0x000fea0003800200 */
.L_x_189:
[----:B------:R-:W-:Y:S01]  /*5df0*/  HFMA2 R5, -RZ, RZ, 0, 0 ;  /* 0x00000000ff057431 */ /* 0x000fe200000001ff */
[----:B------:R-:W-:-:S04]  /*5e00*/  MOV R4, R10 ;  /* 0x0000000a00047202 */ /* 0x000fc80000000f00 */
[----:B0-----:R-:W-:Y:S05]  /*5e10*/  RET.REL.NODEC R4 `(_Z26lightning_attention_kernelPfS_S_S_S_ii) ;  /* 0xffffffa004787950 */ /* 0x001fea0003c3ffff */
.L_x_200:
[----:B------:R-:W-:-:S00]  /*5e20*/  BRA `(.L_x_200) ;  /* 0xfffffffc00fc7947 */ /* 0x000fc0000383ffff */
[----:B------:R-:W-:-:S00]  /*5e30*/  NOP ;  /* 0x0000000000007918 */ /* 0x000fc00000000000 */
        /* <DEDUP_REMOVED lines=12> */
.L_x_202:


//--------------------- .nv.shared._Z26lightning_attention_kernelPfS_S_S_S_ii --------------------------
	.section	.nv.shared._Z26lightning_attention_kernelPfS_S_S_S_ii,"aw",@nobits
	.sectionflags	@""
	.align	4
.nv.shared._Z26lightning_attention_kernelPfS_S_S_S_ii:
	.zero		37888


//--------------------- .nv.shared.reserved.0     --------------------------
	.section	.nv.shared.reserved.0,"aw",@nobits
	.weak		__nv_reservedSMEM_offset_0_alias
	.size		__nv_reservedSMEM_offset_0_alias, 0, 64
	.other		__nv_reservedSMEM_offset_0_alias,@"STO_CUDA_RESERVED_SHARED STV_DEFAULT"
__nv_reservedSMEM_offset_0_alias:
	.zero		0
	.zero		64


//--------------------- .nv.constant0._Z26lightning_attention_kernelPfS_S_S_S_ii --------------------------
	.section	.nv.constant0._Z26lightning_attention_kernelPfS_S_S_S_ii,"a",@progbits
	.sectionflags	@""
	.align	4
.nv.constant0._Z26lightning_attention_kernelPfS_S_S_S_ii:
	.zero		944


//--------------------- SYMBOLS --------------------------

	.type		.nv.reservedSmem.offset0,@object
	.size		.nv.reservedSmem.offset0,0x4
	.type		.nv.reservedSmem.cap,@object
	.size		.nv.reservedSmem.cap,0x4
